//
// Generated by NVIDIA NVVM Compiler
//
// Compiler Build ID: CL-36424714
// Cuda compilation tools, release 13.0, V13.0.88
// Based on NVVM 20.0.0
//

.version 9.0
.target sm_100
.address_size 64

	// .globl	_Z5printPiii
.extern .func  (.param .b32 func_retval0) vprintf
(
	.param .b64 vprintf_param_0,
	.param .b64 vprintf_param_1
)
;
.extern .func  (.param .b64 func_retval0) malloc
(
	.param .b64 malloc_param_0
)
;
// _ZZ12nearest_cityPxPKiS1_S1_S_PiS2_S2_iiiE8min_dist has been demoted
// _ZZ12nearest_cityPxPKiS1_S1_S_PiS2_S2_iiiE9min_index has been demoted
// _ZZ15nearest_shelterPKxPKiS2_S2_PxPiS4_iiE8min_dist has been demoted
// _ZZ15nearest_shelterPKxPKiS2_S2_PxPiS4_iiE9min_index has been demoted
.global .align 1 .b8 _ZN34_INTERNAL_bdebc3c3_4_k_cu_13ff4dfa4cuda3std3__45__cpo5beginE[1];
.global .align 1 .b8 _ZN34_INTERNAL_bdebc3c3_4_k_cu_13ff4dfa4cuda3std3__45__cpo3endE[1];
.global .align 1 .b8 _ZN34_INTERNAL_bdebc3c3_4_k_cu_13ff4dfa4cuda3std3__45__cpo6cbeginE[1];
.global .align 1 .b8 _ZN34_INTERNAL_bdebc3c3_4_k_cu_13ff4dfa4cuda3std3__45__cpo4cendE[1];
.global .align 1 .b8 _ZN34_INTERNAL_bdebc3c3_4_k_cu_13ff4dfa4cuda3std3__45__cpo6rbeginE[1];
.global .align 1 .b8 _ZN34_INTERNAL_bdebc3c3_4_k_cu_13ff4dfa4cuda3std3__45__cpo4rendE[1];
.global .align 1 .b8 _ZN34_INTERNAL_bdebc3c3_4_k_cu_13ff4dfa4cuda3std3__45__cpo7crbeginE[1];
.global .align 1 .b8 _ZN34_INTERNAL_bdebc3c3_4_k_cu_13ff4dfa4cuda3std3__45__cpo5crendE[1];
.global .align 1 .b8 _ZN34_INTERNAL_bdebc3c3_4_k_cu_13ff4dfa4cuda3std3__436_GLOBAL__N__bdebc3c3_4_k_cu_13ff4dfa6ignoreE[1];
.global .align 1 .b8 _ZN34_INTERNAL_bdebc3c3_4_k_cu_13ff4dfa4cuda3std3__419piecewise_constructE[1];
.global .align 1 .b8 _ZN34_INTERNAL_bdebc3c3_4_k_cu_13ff4dfa4cuda3std3__48in_placeE[1];
.global .align 1 .b8 _ZN34_INTERNAL_bdebc3c3_4_k_cu_13ff4dfa4cuda3std3__420unreachable_sentinelE[1];
.global .align 1 .b8 _ZN34_INTERNAL_bdebc3c3_4_k_cu_13ff4dfa4cuda3std3__47nulloptE[1];
.global .align 1 .b8 _ZN34_INTERNAL_bdebc3c3_4_k_cu_13ff4dfa4cuda3std3__48unexpectE[1];
.global .align 1 .b8 _ZN34_INTERNAL_bdebc3c3_4_k_cu_13ff4dfa4cuda3std6ranges3__45__cpo4swapE[1];
.global .align 1 .b8 _ZN34_INTERNAL_bdebc3c3_4_k_cu_13ff4dfa4cuda3std6ranges3__45__cpo9iter_moveE[1];
.global .align 1 .b8 _ZN34_INTERNAL_bdebc3c3_4_k_cu_13ff4dfa4cuda3std6ranges3__45__cpo5beginE[1];
.global .align 1 .b8 _ZN34_INTERNAL_bdebc3c3_4_k_cu_13ff4dfa4cuda3std6ranges3__45__cpo3endE[1];
.global .align 1 .b8 _ZN34_INTERNAL_bdebc3c3_4_k_cu_13ff4dfa4cuda3std6ranges3__45__cpo6cbeginE[1];
.global .align 1 .b8 _ZN34_INTERNAL_bdebc3c3_4_k_cu_13ff4dfa4cuda3std6ranges3__45__cpo4cendE[1];
.global .align 1 .b8 _ZN34_INTERNAL_bdebc3c3_4_k_cu_13ff4dfa4cuda3std6ranges3__45__cpo7advanceE[1];
.global .align 1 .b8 _ZN34_INTERNAL_bdebc3c3_4_k_cu_13ff4dfa4cuda3std6ranges3__45__cpo9iter_swapE[1];
.global .align 1 .b8 _ZN34_INTERNAL_bdebc3c3_4_k_cu_13ff4dfa4cuda3std6ranges3__45__cpo4nextE[1];
.global .align 1 .b8 _ZN34_INTERNAL_bdebc3c3_4_k_cu_13ff4dfa4cuda3std6ranges3__45__cpo4prevE[1];
.global .align 1 .b8 _ZN34_INTERNAL_bdebc3c3_4_k_cu_13ff4dfa4cuda3std6ranges3__45__cpo4dataE[1];
.global .align 1 .b8 _ZN34_INTERNAL_bdebc3c3_4_k_cu_13ff4dfa4cuda3std6ranges3__45__cpo5cdataE[1];
.global .align 1 .b8 _ZN34_INTERNAL_bdebc3c3_4_k_cu_13ff4dfa4cuda3std6ranges3__45__cpo4sizeE[1];
.global .align 1 .b8 _ZN34_INTERNAL_bdebc3c3_4_k_cu_13ff4dfa4cuda3std6ranges3__45__cpo5ssizeE[1];
.global .align 1 .b8 _ZN34_INTERNAL_bdebc3c3_4_k_cu_13ff4dfa4cuda3std6ranges3__45__cpo8distanceE[1];
.global .align 1 .b8 _ZN34_INTERNAL_bdebc3c3_4_k_cu_13ff4dfa6thrust24THRUST_300001_SM_1000_NS8cuda_cub3parE[1];
.global .align 1 .b8 _ZN34_INTERNAL_bdebc3c3_4_k_cu_13ff4dfa6thrust24THRUST_300001_SM_1000_NS8cuda_cub10par_nosyncE[1];
.global .align 1 .b8 _ZN34_INTERNAL_bdebc3c3_4_k_cu_13ff4dfa6thrust24THRUST_300001_SM_1000_NS6system6detail10sequential3seqE[1];
.global .align 1 .b8 _ZN34_INTERNAL_bdebc3c3_4_k_cu_13ff4dfa6thrust24THRUST_300001_SM_1000_NS6system3cpp3parE[1];
.global .align 1 .b8 _ZN34_INTERNAL_bdebc3c3_4_k_cu_13ff4dfa6thrust24THRUST_300001_SM_1000_NS12placeholders2_1E[1];
.global .align 1 .b8 _ZN34_INTERNAL_bdebc3c3_4_k_cu_13ff4dfa6thrust24THRUST_300001_SM_1000_NS12placeholders2_2E[1];
.global .align 1 .b8 _ZN34_INTERNAL_bdebc3c3_4_k_cu_13ff4dfa6thrust24THRUST_300001_SM_1000_NS12placeholders2_3E[1];
.global .align 1 .b8 _ZN34_INTERNAL_bdebc3c3_4_k_cu_13ff4dfa6thrust24THRUST_300001_SM_1000_NS12placeholders2_4E[1];
.global .align 1 .b8 _ZN34_INTERNAL_bdebc3c3_4_k_cu_13ff4dfa6thrust24THRUST_300001_SM_1000_NS12placeholders2_5E[1];
.global .align 1 .b8 _ZN34_INTERNAL_bdebc3c3_4_k_cu_13ff4dfa6thrust24THRUST_300001_SM_1000_NS12placeholders2_6E[1];
.global .align 1 .b8 _ZN34_INTERNAL_bdebc3c3_4_k_cu_13ff4dfa6thrust24THRUST_300001_SM_1000_NS12placeholders2_7E[1];
.global .align 1 .b8 _ZN34_INTERNAL_bdebc3c3_4_k_cu_13ff4dfa6thrust24THRUST_300001_SM_1000_NS12placeholders2_8E[1];
.global .align 1 .b8 _ZN34_INTERNAL_bdebc3c3_4_k_cu_13ff4dfa6thrust24THRUST_300001_SM_1000_NS12placeholders2_9E[1];
.global .align 1 .b8 _ZN34_INTERNAL_bdebc3c3_4_k_cu_13ff4dfa6thrust24THRUST_300001_SM_1000_NS12placeholders3_10E[1];
.global .align 1 .b8 _ZN34_INTERNAL_bdebc3c3_4_k_cu_13ff4dfa6thrust24THRUST_300001_SM_1000_NS3seqE[1];
.global .align 1 .b8 _ZN34_INTERNAL_bdebc3c3_4_k_cu_13ff4dfa6thrust24THRUST_300001_SM_1000_NS6deviceE[1];
.global .align 1 .b8 $str[4] = {37, 100, 32};
.global .align 1 .b8 $str$1[2] = {10};

.visible .entry _Z5printPiii(
	.param .u64 .ptr .align 1 _Z5printPiii_param_0,
	.param .u32 _Z5printPiii_param_1,
	.param .u32 _Z5printPiii_param_2
)
{
	.local .align 8 .b8 	__local_depot0[8];
	.reg .b64 	%SP;
	.reg .b64 	%SPL;
	.reg .pred 	%p<17>;
	.reg .b32 	%r<146>;
	.reg .b64 	%rd<57>;

	mov.u64 	%SPL, __local_depot0;
	cvta.local.u64 	%SP, %SPL;
	ld.param.u64 	%rd7, [_Z5printPiii_param_0];
	ld.param.u32 	%r22, [_Z5printPiii_param_1];
	ld.param.u32 	%r23, [_Z5printPiii_param_2];
	cvta.to.global.u64 	%rd1, %rd7;
	setp.lt.s32 	%p1, %r22, 1;
	@%p1 bra 	$L__BB0_23;
	setp.lt.s32 	%p2, %r23, 1;
	@%p2 bra 	$L__BB0_17;
	and.b32  	%r1, %r23, 15;
	and.b32  	%r2, %r23, 7;
	and.b32  	%r3, %r23, 3;
	mov.b32 	%r139, 0;
	mov.u64 	%rd54, $str$1;
	add.u64 	%rd18, %SP, 0;
	mov.u64 	%rd41, $str;
$L__BB0_3:
	setp.lt.u32 	%p7, %r23, 16;
	mul.lo.s32 	%r5, %r139, %r23;
	mov.b32 	%r142, 0;
	@%p7 bra 	$L__BB0_6;
	and.b32  	%r38, %r23, 2147483632;
	neg.s32 	%r140, %r38;
	mul.wide.u32 	%rd12, %r5, 4;
	add.s64 	%rd13, %rd1, %rd12;
	add.s64 	%rd56, %rd13, 32;
$L__BB0_5:
	.pragma "nounroll";
	and.b32  	%r142, %r23, 2147483632;
	ld.global.u32 	%r39, [%rd56+-32];
	add.u64 	%rd14, %SP, 0;
	add.u64 	%rd15, %SPL, 0;
	st.local.u32 	[%rd15], %r39;
	mov.u64 	%rd16, $str;
	cvta.global.u64 	%rd17, %rd16;
	{ // callseq 5, 0
	.param .b64 param0;
	st.param.b64 	[param0], %rd17;
	.param .b64 param1;
	st.param.b64 	[param1], %rd14;
	.param .b32 retval0;
	call.uni (retval0), 
	vprintf, 
	(
	param0, 
	param1
	);
	ld.param.b32 	%r40, [retval0];
	} // callseq 5
	ld.global.u32 	%r42, [%rd56+-28];
	st.local.u32 	[%rd15], %r42;
	{ // callseq 6, 0
	.param .b64 param0;
	st.param.b64 	[param0], %rd17;
	.param .b64 param1;
	st.param.b64 	[param1], %rd14;
	.param .b32 retval0;
	call.uni (retval0), 
	vprintf, 
	(
	param0, 
	param1
	);
	ld.param.b32 	%r43, [retval0];
	} // callseq 6
	ld.global.u32 	%r45, [%rd56+-24];
	st.local.u32 	[%rd15], %r45;
	{ // callseq 7, 0
	.param .b64 param0;
	st.param.b64 	[param0], %rd17;
	.param .b64 param1;
	st.param.b64 	[param1], %rd14;
	.param .b32 retval0;
	call.uni (retval0), 
	vprintf, 
	(
	param0, 
	param1
	);
	ld.param.b32 	%r46, [retval0];
	} // callseq 7
	ld.global.u32 	%r48, [%rd56+-20];
	st.local.u32 	[%rd15], %r48;
	{ // callseq 8, 0
	.param .b64 param0;
	st.param.b64 	[param0], %rd17;
	.param .b64 param1;
	st.param.b64 	[param1], %rd14;
	.param .b32 retval0;
	call.uni (retval0), 
	vprintf, 
	(
	param0, 
	param1
	);
	ld.param.b32 	%r49, [retval0];
	} // callseq 8
	ld.global.u32 	%r51, [%rd56+-16];
	st.local.u32 	[%rd15], %r51;
	{ // callseq 9, 0
	.param .b64 param0;
	st.param.b64 	[param0], %rd17;
	.param .b64 param1;
	st.param.b64 	[param1], %rd14;
	.param .b32 retval0;
	call.uni (retval0), 
	vprintf, 
	(
	param0, 
	param1
	);
	ld.param.b32 	%r52, [retval0];
	} // callseq 9
	ld.global.u32 	%r54, [%rd56+-12];
	st.local.u32 	[%rd15], %r54;
	{ // callseq 10, 0
	.param .b64 param0;
	st.param.b64 	[param0], %rd17;
	.param .b64 param1;
	st.param.b64 	[param1], %rd14;
	.param .b32 retval0;
	call.uni (retval0), 
	vprintf, 
	(
	param0, 
	param1
	);
	ld.param.b32 	%r55, [retval0];
	} // callseq 10
	ld.global.u32 	%r57, [%rd56+-8];
	st.local.u32 	[%rd15], %r57;
	{ // callseq 11, 0
	.param .b64 param0;
	st.param.b64 	[param0], %rd17;
	.param .b64 param1;
	st.param.b64 	[param1], %rd14;
	.param .b32 retval0;
	call.uni (retval0), 
	vprintf, 
	(
	param0, 
	param1
	);
	ld.param.b32 	%r58, [retval0];
	} // callseq 11
	ld.global.u32 	%r60, [%rd56+-4];
	st.local.u32 	[%rd15], %r60;
	{ // callseq 12, 0
	.param .b64 param0;
	st.param.b64 	[param0], %rd17;
	.param .b64 param1;
	st.param.b64 	[param1], %rd14;
	.param .b32 retval0;
	call.uni (retval0), 
	vprintf, 
	(
	param0, 
	param1
	);
	ld.param.b32 	%r61, [retval0];
	} // callseq 12
	ld.global.u32 	%r63, [%rd56];
	st.local.u32 	[%rd15], %r63;
	{ // callseq 13, 0
	.param .b64 param0;
	st.param.b64 	[param0], %rd17;
	.param .b64 param1;
	st.param.b64 	[param1], %rd14;
	.param .b32 retval0;
	call.uni (retval0), 
	vprintf, 
	(
	param0, 
	param1
	);
	ld.param.b32 	%r64, [retval0];
	} // callseq 13
	ld.global.u32 	%r66, [%rd56+4];
	st.local.u32 	[%rd15], %r66;
	{ // callseq 14, 0
	.param .b64 param0;
	st.param.b64 	[param0], %rd17;
	.param .b64 param1;
	st.param.b64 	[param1], %rd14;
	.param .b32 retval0;
	call.uni (retval0), 
	vprintf, 
	(
	param0, 
	param1
	);
	ld.param.b32 	%r67, [retval0];
	} // callseq 14
	ld.global.u32 	%r69, [%rd56+8];
	st.local.u32 	[%rd15], %r69;
	{ // callseq 15, 0
	.param .b64 param0;
	st.param.b64 	[param0], %rd17;
	.param .b64 param1;
	st.param.b64 	[param1], %rd14;
	.param .b32 retval0;
	call.uni (retval0), 
	vprintf, 
	(
	param0, 
	param1
	);
	ld.param.b32 	%r70, [retval0];
	} // callseq 15
	ld.global.u32 	%r72, [%rd56+12];
	st.local.u32 	[%rd15], %r72;
	{ // callseq 16, 0
	.param .b64 param0;
	st.param.b64 	[param0], %rd17;
	.param .b64 param1;
	st.param.b64 	[param1], %rd14;
	.param .b32 retval0;
	call.uni (retval0), 
	vprintf, 
	(
	param0, 
	param1
	);
	ld.param.b32 	%r73, [retval0];
	} // callseq 16
	ld.global.u32 	%r75, [%rd56+16];
	st.local.u32 	[%rd15], %r75;
	{ // callseq 17, 0
	.param .b64 param0;
	st.param.b64 	[param0], %rd17;
	.param .b64 param1;
	st.param.b64 	[param1], %rd14;
	.param .b32 retval0;
	call.uni (retval0), 
	vprintf, 
	(
	param0, 
	param1
	);
	ld.param.b32 	%r76, [retval0];
	} // callseq 17
	ld.global.u32 	%r78, [%rd56+20];
	st.local.u32 	[%rd15], %r78;
	{ // callseq 18, 0
	.param .b64 param0;
	st.param.b64 	[param0], %rd17;
	.param .b64 param1;
	st.param.b64 	[param1], %rd14;
	.param .b32 retval0;
	call.uni (retval0), 
	vprintf, 
	(
	param0, 
	param1
	);
	ld.param.b32 	%r79, [retval0];
	} // callseq 18
	ld.global.u32 	%r81, [%rd56+24];
	st.local.u32 	[%rd15], %r81;
	{ // callseq 19, 0
	.param .b64 param0;
	st.param.b64 	[param0], %rd17;
	.param .b64 param1;
	st.param.b64 	[param1], %rd14;
	.param .b32 retval0;
	call.uni (retval0), 
	vprintf, 
	(
	param0, 
	param1
	);
	ld.param.b32 	%r82, [retval0];
	} // callseq 19
	ld.global.u32 	%r84, [%rd56+28];
	st.local.u32 	[%rd15], %r84;
	{ // callseq 20, 0
	.param .b64 param0;
	st.param.b64 	[param0], %rd17;
	.param .b64 param1;
	st.param.b64 	[param1], %rd14;
	.param .b32 retval0;
	call.uni (retval0), 
	vprintf, 
	(
	param0, 
	param1
	);
	ld.param.b32 	%r85, [retval0];
	} // callseq 20
	add.s32 	%r140, %r140, 16;
	add.s64 	%rd56, %rd56, 64;
	setp.eq.s32 	%p8, %r140, 0;
	@%p8 bra 	$L__BB0_6;
	bra.uni 	$L__BB0_5;
$L__BB0_6:
	setp.eq.s32 	%p9, %r1, 0;
	@%p9 bra 	$L__BB0_16;
	cvta.to.local.u64 	%rd5, %rd18;
	add.s32 	%r87, %r1, -1;
	setp.lt.u32 	%p10, %r87, 7;
	@%p10 bra 	$L__BB0_9;
	add.s32 	%r88, %r142, %r5;
	mul.wide.u32 	%rd19, %r88, 4;
	add.s64 	%rd20, %rd1, %rd19;
	ld.global.u32 	%r89, [%rd20];
	st.local.u32 	[%rd5], %r89;
	cvta.global.u64 	%rd22, %rd41;
	{ // callseq 21, 0
	.param .b64 param0;
	st.param.b64 	[param0], %rd22;
	.param .b64 param1;
	st.param.b64 	[param1], %rd18;
	.param .b32 retval0;
	call.uni (retval0), 
	vprintf, 
	(
	param0, 
	param1
	);
	ld.param.b32 	%r90, [retval0];
	} // callseq 21
	cvt.u64.u32 	%rd24, %r5;
	cvt.u64.u32 	%rd25, %r142;
	add.s64 	%rd26, %rd25, %rd24;
	shl.b64 	%rd27, %rd26, 2;
	add.s64 	%rd28, %rd1, %rd27;
	ld.global.u32 	%r92, [%rd28+4];
	st.local.u32 	[%rd5], %r92;
	{ // callseq 22, 0
	.param .b64 param0;
	st.param.b64 	[param0], %rd22;
	.param .b64 param1;
	st.param.b64 	[param1], %rd18;
	.param .b32 retval0;
	call.uni (retval0), 
	vprintf, 
	(
	param0, 
	param1
	);
	ld.param.b32 	%r93, [retval0];
	} // callseq 22
	ld.global.u32 	%r95, [%rd28+8];
	st.local.u32 	[%rd5], %r95;
	{ // callseq 23, 0
	.param .b64 param0;
	st.param.b64 	[param0], %rd22;
	.param .b64 param1;
	st.param.b64 	[param1], %rd18;
	.param .b32 retval0;
	call.uni (retval0), 
	vprintf, 
	(
	param0, 
	param1
	);
	ld.param.b32 	%r96, [retval0];
	} // callseq 23
	ld.global.u32 	%r98, [%rd28+12];
	st.local.u32 	[%rd5], %r98;
	{ // callseq 24, 0
	.param .b64 param0;
	st.param.b64 	[param0], %rd22;
	.param .b64 param1;
	st.param.b64 	[param1], %rd18;
	.param .b32 retval0;
	call.uni (retval0), 
	vprintf, 
	(
	param0, 
	param1
	);
	ld.param.b32 	%r99, [retval0];
	} // callseq 24
	ld.global.u32 	%r101, [%rd28+16];
	st.local.u32 	[%rd5], %r101;
	{ // callseq 25, 0
	.param .b64 param0;
	st.param.b64 	[param0], %rd22;
	.param .b64 param1;
	st.param.b64 	[param1], %rd18;
	.param .b32 retval0;
	call.uni (retval0), 
	vprintf, 
	(
	param0, 
	param1
	);
	ld.param.b32 	%r102, [retval0];
	} // callseq 25
	ld.global.u32 	%r104, [%rd28+20];
	st.local.u32 	[%rd5], %r104;
	{ // callseq 26, 0
	.param .b64 param0;
	st.param.b64 	[param0], %rd22;
	.param .b64 param1;
	st.param.b64 	[param1], %rd18;
	.param .b32 retval0;
	call.uni (retval0), 
	vprintf, 
	(
	param0, 
	param1
	);
	ld.param.b32 	%r105, [retval0];
	} // callseq 26
	ld.global.u32 	%r107, [%rd28+24];
	st.local.u32 	[%rd5], %r107;
	{ // callseq 27, 0
	.param .b64 param0;
	st.param.b64 	[param0], %rd22;
	.param .b64 param1;
	st.param.b64 	[param1], %rd18;
	.param .b32 retval0;
	call.uni (retval0), 
	vprintf, 
	(
	param0, 
	param1
	);
	ld.param.b32 	%r108, [retval0];
	} // callseq 27
	ld.global.u32 	%r110, [%rd28+28];
	st.local.u32 	[%rd5], %r110;
	{ // callseq 28, 0
	.param .b64 param0;
	st.param.b64 	[param0], %rd22;
	.param .b64 param1;
	st.param.b64 	[param1], %rd18;
	.param .b32 retval0;
	call.uni (retval0), 
	vprintf, 
	(
	param0, 
	param1
	);
	ld.param.b32 	%r111, [retval0];
	} // callseq 28
	add.s32 	%r142, %r142, 8;
$L__BB0_9:
	setp.eq.s32 	%p11, %r2, 0;
	@%p11 bra 	$L__BB0_16;
	add.s32 	%r113, %r2, -1;
	setp.lt.u32 	%p12, %r113, 3;
	@%p12 bra 	$L__BB0_12;
	add.s32 	%r114, %r142, %r5;
	mul.wide.u32 	%rd29, %r114, 4;
	add.s64 	%rd30, %rd1, %rd29;
	ld.global.u32 	%r115, [%rd30];
	st.local.u32 	[%rd5], %r115;
	cvta.global.u64 	%rd32, %rd41;
	{ // callseq 29, 0
	.param .b64 param0;
	st.param.b64 	[param0], %rd32;
	.param .b64 param1;
	st.param.b64 	[param1], %rd18;
	.param .b32 retval0;
	call.uni (retval0), 
	vprintf, 
	(
	param0, 
	param1
	);
	ld.param.b32 	%r116, [retval0];
	} // callseq 29
	cvt.u64.u32 	%rd34, %r5;
	cvt.u64.u32 	%rd35, %r142;
	add.s64 	%rd36, %rd35, %rd34;
	shl.b64 	%rd37, %rd36, 2;
	add.s64 	%rd38, %rd1, %rd37;
	ld.global.u32 	%r118, [%rd38+4];
	st.local.u32 	[%rd5], %r118;
	{ // callseq 30, 0
	.param .b64 param0;
	st.param.b64 	[param0], %rd32;
	.param .b64 param1;
	st.param.b64 	[param1], %rd18;
	.param .b32 retval0;
	call.uni (retval0), 
	vprintf, 
	(
	param0, 
	param1
	);
	ld.param.b32 	%r119, [retval0];
	} // callseq 30
	ld.global.u32 	%r121, [%rd38+8];
	st.local.u32 	[%rd5], %r121;
	{ // callseq 31, 0
	.param .b64 param0;
	st.param.b64 	[param0], %rd32;
	.param .b64 param1;
	st.param.b64 	[param1], %rd18;
	.param .b32 retval0;
	call.uni (retval0), 
	vprintf, 
	(
	param0, 
	param1
	);
	ld.param.b32 	%r122, [retval0];
	} // callseq 31
	ld.global.u32 	%r124, [%rd38+12];
	st.local.u32 	[%rd5], %r124;
	{ // callseq 32, 0
	.param .b64 param0;
	st.param.b64 	[param0], %rd32;
	.param .b64 param1;
	st.param.b64 	[param1], %rd18;
	.param .b32 retval0;
	call.uni (retval0), 
	vprintf, 
	(
	param0, 
	param1
	);
	ld.param.b32 	%r125, [retval0];
	} // callseq 32
	add.s32 	%r142, %r142, 4;
$L__BB0_12:
	setp.eq.s32 	%p13, %r3, 0;
	@%p13 bra 	$L__BB0_16;
	setp.eq.s32 	%p14, %r3, 1;
	add.s32 	%r127, %r142, %r5;
	mul.wide.u32 	%rd39, %r127, 4;
	add.s64 	%rd40, %rd1, %rd39;
	ld.global.u32 	%r128, [%rd40];
	st.local.u32 	[%rd5], %r128;
	cvta.global.u64 	%rd42, %rd41;
	{ // callseq 33, 0
	.param .b64 param0;
	st.param.b64 	[param0], %rd42;
	.param .b64 param1;
	st.param.b64 	[param1], %rd18;
	.param .b32 retval0;
	call.uni (retval0), 
	vprintf, 
	(
	param0, 
	param1
	);
	ld.param.b32 	%r129, [retval0];
	} // callseq 33
	@%p14 bra 	$L__BB0_16;
	setp.eq.s32 	%p15, %r3, 2;
	cvt.u64.u32 	%rd44, %r5;
	cvt.u64.u32 	%rd45, %r142;
	add.s64 	%rd46, %rd45, %rd44;
	shl.b64 	%rd47, %rd46, 2;
	add.s64 	%rd6, %rd1, %rd47;
	ld.global.u32 	%r131, [%rd6+4];
	st.local.u32 	[%rd5], %r131;
	cvta.global.u64 	%rd49, %rd41;
	{ // callseq 34, 0
	.param .b64 param0;
	st.param.b64 	[param0], %rd49;
	.param .b64 param1;
	st.param.b64 	[param1], %rd18;
	.param .b32 retval0;
	call.uni (retval0), 
	vprintf, 
	(
	param0, 
	param1
	);
	ld.param.b32 	%r132, [retval0];
	} // callseq 34
	@%p15 bra 	$L__BB0_16;
	ld.global.u32 	%r134, [%rd6+8];
	st.local.u32 	[%rd5], %r134;
	cvta.global.u64 	%rd52, %rd41;
	{ // callseq 35, 0
	.param .b64 param0;
	st.param.b64 	[param0], %rd52;
	.param .b64 param1;
	st.param.b64 	[param1], %rd18;
	.param .b32 retval0;
	call.uni (retval0), 
	vprintf, 
	(
	param0, 
	param1
	);
	ld.param.b32 	%r135, [retval0];
	} // callseq 35
$L__BB0_16:
	cvta.global.u64 	%rd55, %rd54;
	{ // callseq 36, 0
	.param .b64 param0;
	st.param.b64 	[param0], %rd55;
	.param .b64 param1;
	st.param.b64 	[param1], 0;
	.param .b32 retval0;
	call.uni (retval0), 
	vprintf, 
	(
	param0, 
	param1
	);
	ld.param.b32 	%r137, [retval0];
	} // callseq 36
	add.s32 	%r139, %r139, 1;
	setp.eq.s32 	%p16, %r139, %r22;
	@%p16 bra 	$L__BB0_23;
	bra.uni 	$L__BB0_3;
$L__BB0_17:
	and.b32  	%r16, %r22, 3;
	setp.lt.u32 	%p3, %r22, 4;
	@%p3 bra 	$L__BB0_20;
	and.b32  	%r17, %r22, 2147483644;
	mov.b32 	%r144, 0;
	mov.u64 	%rd8, $str$1;
$L__BB0_19:
	cvta.global.u64 	%rd9, %rd8;
	{ // callseq 0, 0
	.param .b64 param0;
	st.param.b64 	[param0], %rd9;
	.param .b64 param1;
	st.param.b64 	[param1], 0;
	.param .b32 retval0;
	call.uni (retval0), 
	vprintf, 
	(
	param0, 
	param1
	);
	ld.param.b32 	%r25, [retval0];
	} // callseq 0
	{ // callseq 1, 0
	.param .b64 param0;
	st.param.b64 	[param0], %rd9;
	.param .b64 param1;
	st.param.b64 	[param1], 0;
	.param .b32 retval0;
	call.uni (retval0), 
	vprintf, 
	(
	param0, 
	param1
	);
	ld.param.b32 	%r27, [retval0];
	} // callseq 1
	{ // callseq 2, 0
	.param .b64 param0;
	st.param.b64 	[param0], %rd9;
	.param .b64 param1;
	st.param.b64 	[param1], 0;
	.param .b32 retval0;
	call.uni (retval0), 
	vprintf, 
	(
	param0, 
	param1
	);
	ld.param.b32 	%r29, [retval0];
	} // callseq 2
	{ // callseq 3, 0
	.param .b64 param0;
	st.param.b64 	[param0], %rd9;
	.param .b64 param1;
	st.param.b64 	[param1], 0;
	.param .b32 retval0;
	call.uni (retval0), 
	vprintf, 
	(
	param0, 
	param1
	);
	ld.param.b32 	%r31, [retval0];
	} // callseq 3
	add.s32 	%r144, %r144, 4;
	setp.ne.s32 	%p4, %r144, %r17;
	@%p4 bra 	$L__BB0_19;
$L__BB0_20:
	setp.eq.s32 	%p5, %r16, 0;
	@%p5 bra 	$L__BB0_23;
	mov.b32 	%r145, 0;
	mov.u64 	%rd10, $str$1;
$L__BB0_22:
	.pragma "nounroll";
	cvta.global.u64 	%rd11, %rd10;
	{ // callseq 4, 0
	.param .b64 param0;
	st.param.b64 	[param0], %rd11;
	.param .b64 param1;
	st.param.b64 	[param1], 0;
	.param .b32 retval0;
	call.uni (retval0), 
	vprintf, 
	(
	param0, 
	param1
	);
	ld.param.b32 	%r34, [retval0];
	} // callseq 4
	add.s32 	%r145, %r145, 1;
	setp.ne.s32 	%p6, %r145, %r16;
	@%p6 bra 	$L__BB0_22;
$L__BB0_23:
	ret;

}
	// .globl	_Z6printlPxii
.visible .entry _Z6printlPxii(
	.param .u64 .ptr .align 1 _Z6printlPxii_param_0,
	.param .u32 _Z6printlPxii_param_1,
	.param .u32 _Z6printlPxii_param_2
)
{
	.local .align 8 .b8 	__local_depot1[8];
	.reg .b64 	%SP;
	.reg .b64 	%SPL;
	.reg .pred 	%p<17>;
	.reg .b32 	%r<120>;
	.reg .b64 	%rd<88>;

	mov.u64 	%SPL, __local_depot1;
	cvta.local.u64 	%SP, %SPL;
	ld.param.u64 	%rd7, [_Z6printlPxii_param_0];
	ld.param.u32 	%r22, [_Z6printlPxii_param_1];
	cvta.to.global.u64 	%rd1, %rd7;
	setp.lt.s32 	%p1, %r22, 1;
	@%p1 bra 	$L__BB1_23;
	ld.param.u32 	%r108, [_Z6printlPxii_param_2];
	setp.lt.s32 	%p2, %r108, 1;
	@%p2 bra 	$L__BB1_17;
	ld.param.u32 	%r109, [_Z6printlPxii_param_2];
	and.b32  	%r1, %r109, 15;
	and.b32  	%r2, %r109, 7;
	and.b32  	%r3, %r109, 3;
	mov.b32 	%r113, 0;
	mov.u64 	%rd85, $str$1;
	add.u64 	%rd34, %SP, 0;
	mov.u64 	%rd70, $str;
$L__BB1_3:
	ld.param.u32 	%r110, [_Z6printlPxii_param_2];
	setp.lt.u32 	%p7, %r110, 16;
	mul.lo.s32 	%r5, %r113, %r110;
	mov.b32 	%r116, 0;
	@%p7 bra 	$L__BB1_6;
	ld.param.u32 	%r111, [_Z6printlPxii_param_2];
	and.b32  	%r38, %r111, 2147483632;
	neg.s32 	%r114, %r38;
	mul.wide.u32 	%rd12, %r5, 8;
	add.s64 	%rd13, %rd1, %rd12;
	add.s64 	%rd87, %rd13, 64;
$L__BB1_5:
	.pragma "nounroll";
	ld.param.u32 	%r112, [_Z6printlPxii_param_2];
	and.b32  	%r116, %r112, 2147483632;
	ld.global.u64 	%rd14, [%rd87+-64];
	add.u64 	%rd15, %SP, 0;
	add.u64 	%rd16, %SPL, 0;
	st.local.u64 	[%rd16], %rd14;
	mov.u64 	%rd17, $str;
	cvta.global.u64 	%rd18, %rd17;
	{ // callseq 42, 0
	.param .b64 param0;
	st.param.b64 	[param0], %rd18;
	.param .b64 param1;
	st.param.b64 	[param1], %rd15;
	.param .b32 retval0;
	call.uni (retval0), 
	vprintf, 
	(
	param0, 
	param1
	);
	ld.param.b32 	%r39, [retval0];
	} // callseq 42
	ld.global.u64 	%rd19, [%rd87+-56];
	st.local.u64 	[%rd16], %rd19;
	{ // callseq 43, 0
	.param .b64 param0;
	st.param.b64 	[param0], %rd18;
	.param .b64 param1;
	st.param.b64 	[param1], %rd15;
	.param .b32 retval0;
	call.uni (retval0), 
	vprintf, 
	(
	param0, 
	param1
	);
	ld.param.b32 	%r41, [retval0];
	} // callseq 43
	ld.global.u64 	%rd20, [%rd87+-48];
	st.local.u64 	[%rd16], %rd20;
	{ // callseq 44, 0
	.param .b64 param0;
	st.param.b64 	[param0], %rd18;
	.param .b64 param1;
	st.param.b64 	[param1], %rd15;
	.param .b32 retval0;
	call.uni (retval0), 
	vprintf, 
	(
	param0, 
	param1
	);
	ld.param.b32 	%r43, [retval0];
	} // callseq 44
	ld.global.u64 	%rd21, [%rd87+-40];
	st.local.u64 	[%rd16], %rd21;
	{ // callseq 45, 0
	.param .b64 param0;
	st.param.b64 	[param0], %rd18;
	.param .b64 param1;
	st.param.b64 	[param1], %rd15;
	.param .b32 retval0;
	call.uni (retval0), 
	vprintf, 
	(
	param0, 
	param1
	);
	ld.param.b32 	%r45, [retval0];
	} // callseq 45
	ld.global.u64 	%rd22, [%rd87+-32];
	st.local.u64 	[%rd16], %rd22;
	{ // callseq 46, 0
	.param .b64 param0;
	st.param.b64 	[param0], %rd18;
	.param .b64 param1;
	st.param.b64 	[param1], %rd15;
	.param .b32 retval0;
	call.uni (retval0), 
	vprintf, 
	(
	param0, 
	param1
	);
	ld.param.b32 	%r47, [retval0];
	} // callseq 46
	ld.global.u64 	%rd23, [%rd87+-24];
	st.local.u64 	[%rd16], %rd23;
	{ // callseq 47, 0
	.param .b64 param0;
	st.param.b64 	[param0], %rd18;
	.param .b64 param1;
	st.param.b64 	[param1], %rd15;
	.param .b32 retval0;
	call.uni (retval0), 
	vprintf, 
	(
	param0, 
	param1
	);
	ld.param.b32 	%r49, [retval0];
	} // callseq 47
	ld.global.u64 	%rd24, [%rd87+-16];
	st.local.u64 	[%rd16], %rd24;
	{ // callseq 48, 0
	.param .b64 param0;
	st.param.b64 	[param0], %rd18;
	.param .b64 param1;
	st.param.b64 	[param1], %rd15;
	.param .b32 retval0;
	call.uni (retval0), 
	vprintf, 
	(
	param0, 
	param1
	);
	ld.param.b32 	%r51, [retval0];
	} // callseq 48
	ld.global.u64 	%rd25, [%rd87+-8];
	st.local.u64 	[%rd16], %rd25;
	{ // callseq 49, 0
	.param .b64 param0;
	st.param.b64 	[param0], %rd18;
	.param .b64 param1;
	st.param.b64 	[param1], %rd15;
	.param .b32 retval0;
	call.uni (retval0), 
	vprintf, 
	(
	param0, 
	param1
	);
	ld.param.b32 	%r53, [retval0];
	} // callseq 49
	ld.global.u64 	%rd26, [%rd87];
	st.local.u64 	[%rd16], %rd26;
	{ // callseq 50, 0
	.param .b64 param0;
	st.param.b64 	[param0], %rd18;
	.param .b64 param1;
	st.param.b64 	[param1], %rd15;
	.param .b32 retval0;
	call.uni (retval0), 
	vprintf, 
	(
	param0, 
	param1
	);
	ld.param.b32 	%r55, [retval0];
	} // callseq 50
	ld.global.u64 	%rd27, [%rd87+8];
	st.local.u64 	[%rd16], %rd27;
	{ // callseq 51, 0
	.param .b64 param0;
	st.param.b64 	[param0], %rd18;
	.param .b64 param1;
	st.param.b64 	[param1], %rd15;
	.param .b32 retval0;
	call.uni (retval0), 
	vprintf, 
	(
	param0, 
	param1
	);
	ld.param.b32 	%r57, [retval0];
	} // callseq 51
	ld.global.u64 	%rd28, [%rd87+16];
	st.local.u64 	[%rd16], %rd28;
	{ // callseq 52, 0
	.param .b64 param0;
	st.param.b64 	[param0], %rd18;
	.param .b64 param1;
	st.param.b64 	[param1], %rd15;
	.param .b32 retval0;
	call.uni (retval0), 
	vprintf, 
	(
	param0, 
	param1
	);
	ld.param.b32 	%r59, [retval0];
	} // callseq 52
	ld.global.u64 	%rd29, [%rd87+24];
	st.local.u64 	[%rd16], %rd29;
	{ // callseq 53, 0
	.param .b64 param0;
	st.param.b64 	[param0], %rd18;
	.param .b64 param1;
	st.param.b64 	[param1], %rd15;
	.param .b32 retval0;
	call.uni (retval0), 
	vprintf, 
	(
	param0, 
	param1
	);
	ld.param.b32 	%r61, [retval0];
	} // callseq 53
	ld.global.u64 	%rd30, [%rd87+32];
	st.local.u64 	[%rd16], %rd30;
	{ // callseq 54, 0
	.param .b64 param0;
	st.param.b64 	[param0], %rd18;
	.param .b64 param1;
	st.param.b64 	[param1], %rd15;
	.param .b32 retval0;
	call.uni (retval0), 
	vprintf, 
	(
	param0, 
	param1
	);
	ld.param.b32 	%r63, [retval0];
	} // callseq 54
	ld.global.u64 	%rd31, [%rd87+40];
	st.local.u64 	[%rd16], %rd31;
	{ // callseq 55, 0
	.param .b64 param0;
	st.param.b64 	[param0], %rd18;
	.param .b64 param1;
	st.param.b64 	[param1], %rd15;
	.param .b32 retval0;
	call.uni (retval0), 
	vprintf, 
	(
	param0, 
	param1
	);
	ld.param.b32 	%r65, [retval0];
	} // callseq 55
	ld.global.u64 	%rd32, [%rd87+48];
	st.local.u64 	[%rd16], %rd32;
	{ // callseq 56, 0
	.param .b64 param0;
	st.param.b64 	[param0], %rd18;
	.param .b64 param1;
	st.param.b64 	[param1], %rd15;
	.param .b32 retval0;
	call.uni (retval0), 
	vprintf, 
	(
	param0, 
	param1
	);
	ld.param.b32 	%r67, [retval0];
	} // callseq 56
	ld.global.u64 	%rd33, [%rd87+56];
	st.local.u64 	[%rd16], %rd33;
	{ // callseq 57, 0
	.param .b64 param0;
	st.param.b64 	[param0], %rd18;
	.param .b64 param1;
	st.param.b64 	[param1], %rd15;
	.param .b32 retval0;
	call.uni (retval0), 
	vprintf, 
	(
	param0, 
	param1
	);
	ld.param.b32 	%r69, [retval0];
	} // callseq 57
	add.s32 	%r114, %r114, 16;
	add.s64 	%rd87, %rd87, 128;
	setp.eq.s32 	%p8, %r114, 0;
	@%p8 bra 	$L__BB1_6;
	bra.uni 	$L__BB1_5;
$L__BB1_6:
	setp.eq.s32 	%p9, %r1, 0;
	@%p9 bra 	$L__BB1_16;
	cvta.to.local.u64 	%rd5, %rd34;
	add.s32 	%r71, %r1, -1;
	setp.lt.u32 	%p10, %r71, 7;
	@%p10 bra 	$L__BB1_9;
	add.s32 	%r72, %r116, %r5;
	mul.wide.u32 	%rd35, %r72, 8;
	add.s64 	%rd36, %rd1, %rd35;
	ld.global.u64 	%rd37, [%rd36];
	st.local.u64 	[%rd5], %rd37;
	cvta.global.u64 	%rd39, %rd70;
	{ // callseq 58, 0
	.param .b64 param0;
	st.param.b64 	[param0], %rd39;
	.param .b64 param1;
	st.param.b64 	[param1], %rd34;
	.param .b32 retval0;
	call.uni (retval0), 
	vprintf, 
	(
	param0, 
	param1
	);
	ld.param.b32 	%r73, [retval0];
	} // callseq 58
	cvt.u64.u32 	%rd41, %r5;
	cvt.u64.u32 	%rd42, %r116;
	add.s64 	%rd43, %rd42, %rd41;
	shl.b64 	%rd44, %rd43, 3;
	add.s64 	%rd45, %rd1, %rd44;
	ld.global.u64 	%rd46, [%rd45+8];
	st.local.u64 	[%rd5], %rd46;
	{ // callseq 59, 0
	.param .b64 param0;
	st.param.b64 	[param0], %rd39;
	.param .b64 param1;
	st.param.b64 	[param1], %rd34;
	.param .b32 retval0;
	call.uni (retval0), 
	vprintf, 
	(
	param0, 
	param1
	);
	ld.param.b32 	%r75, [retval0];
	} // callseq 59
	ld.global.u64 	%rd47, [%rd45+16];
	st.local.u64 	[%rd5], %rd47;
	{ // callseq 60, 0
	.param .b64 param0;
	st.param.b64 	[param0], %rd39;
	.param .b64 param1;
	st.param.b64 	[param1], %rd34;
	.param .b32 retval0;
	call.uni (retval0), 
	vprintf, 
	(
	param0, 
	param1
	);
	ld.param.b32 	%r77, [retval0];
	} // callseq 60
	ld.global.u64 	%rd48, [%rd45+24];
	st.local.u64 	[%rd5], %rd48;
	{ // callseq 61, 0
	.param .b64 param0;
	st.param.b64 	[param0], %rd39;
	.param .b64 param1;
	st.param.b64 	[param1], %rd34;
	.param .b32 retval0;
	call.uni (retval0), 
	vprintf, 
	(
	param0, 
	param1
	);
	ld.param.b32 	%r79, [retval0];
	} // callseq 61
	ld.global.u64 	%rd49, [%rd45+32];
	st.local.u64 	[%rd5], %rd49;
	{ // callseq 62, 0
	.param .b64 param0;
	st.param.b64 	[param0], %rd39;
	.param .b64 param1;
	st.param.b64 	[param1], %rd34;
	.param .b32 retval0;
	call.uni (retval0), 
	vprintf, 
	(
	param0, 
	param1
	);
	ld.param.b32 	%r81, [retval0];
	} // callseq 62
	ld.global.u64 	%rd50, [%rd45+40];
	st.local.u64 	[%rd5], %rd50;
	{ // callseq 63, 0
	.param .b64 param0;
	st.param.b64 	[param0], %rd39;
	.param .b64 param1;
	st.param.b64 	[param1], %rd34;
	.param .b32 retval0;
	call.uni (retval0), 
	vprintf, 
	(
	param0, 
	param1
	);
	ld.param.b32 	%r83, [retval0];
	} // callseq 63
	ld.global.u64 	%rd51, [%rd45+48];
	st.local.u64 	[%rd5], %rd51;
	{ // callseq 64, 0
	.param .b64 param0;
	st.param.b64 	[param0], %rd39;
	.param .b64 param1;
	st.param.b64 	[param1], %rd34;
	.param .b32 retval0;
	call.uni (retval0), 
	vprintf, 
	(
	param0, 
	param1
	);
	ld.param.b32 	%r85, [retval0];
	} // callseq 64
	ld.global.u64 	%rd52, [%rd45+56];
	st.local.u64 	[%rd5], %rd52;
	{ // callseq 65, 0
	.param .b64 param0;
	st.param.b64 	[param0], %rd39;
	.param .b64 param1;
	st.param.b64 	[param1], %rd34;
	.param .b32 retval0;
	call.uni (retval0), 
	vprintf, 
	(
	param0, 
	param1
	);
	ld.param.b32 	%r87, [retval0];
	} // callseq 65
	add.s32 	%r116, %r116, 8;
$L__BB1_9:
	setp.eq.s32 	%p11, %r2, 0;
	@%p11 bra 	$L__BB1_16;
	add.s32 	%r89, %r2, -1;
	setp.lt.u32 	%p12, %r89, 3;
	@%p12 bra 	$L__BB1_12;
	add.s32 	%r90, %r116, %r5;
	mul.wide.u32 	%rd53, %r90, 8;
	add.s64 	%rd54, %rd1, %rd53;
	ld.global.u64 	%rd55, [%rd54];
	st.local.u64 	[%rd5], %rd55;
	cvta.global.u64 	%rd57, %rd70;
	{ // callseq 66, 0
	.param .b64 param0;
	st.param.b64 	[param0], %rd57;
	.param .b64 param1;
	st.param.b64 	[param1], %rd34;
	.param .b32 retval0;
	call.uni (retval0), 
	vprintf, 
	(
	param0, 
	param1
	);
	ld.param.b32 	%r91, [retval0];
	} // callseq 66
	cvt.u64.u32 	%rd59, %r5;
	cvt.u64.u32 	%rd60, %r116;
	add.s64 	%rd61, %rd60, %rd59;
	shl.b64 	%rd62, %rd61, 3;
	add.s64 	%rd63, %rd1, %rd62;
	ld.global.u64 	%rd64, [%rd63+8];
	st.local.u64 	[%rd5], %rd64;
	{ // callseq 67, 0
	.param .b64 param0;
	st.param.b64 	[param0], %rd57;
	.param .b64 param1;
	st.param.b64 	[param1], %rd34;
	.param .b32 retval0;
	call.uni (retval0), 
	vprintf, 
	(
	param0, 
	param1
	);
	ld.param.b32 	%r93, [retval0];
	} // callseq 67
	ld.global.u64 	%rd65, [%rd63+16];
	st.local.u64 	[%rd5], %rd65;
	{ // callseq 68, 0
	.param .b64 param0;
	st.param.b64 	[param0], %rd57;
	.param .b64 param1;
	st.param.b64 	[param1], %rd34;
	.param .b32 retval0;
	call.uni (retval0), 
	vprintf, 
	(
	param0, 
	param1
	);
	ld.param.b32 	%r95, [retval0];
	} // callseq 68
	ld.global.u64 	%rd66, [%rd63+24];
	st.local.u64 	[%rd5], %rd66;
	{ // callseq 69, 0
	.param .b64 param0;
	st.param.b64 	[param0], %rd57;
	.param .b64 param1;
	st.param.b64 	[param1], %rd34;
	.param .b32 retval0;
	call.uni (retval0), 
	vprintf, 
	(
	param0, 
	param1
	);
	ld.param.b32 	%r97, [retval0];
	} // callseq 69
	add.s32 	%r116, %r116, 4;
$L__BB1_12:
	setp.eq.s32 	%p13, %r3, 0;
	@%p13 bra 	$L__BB1_16;
	setp.eq.s32 	%p14, %r3, 1;
	add.s32 	%r99, %r116, %r5;
	mul.wide.u32 	%rd67, %r99, 8;
	add.s64 	%rd68, %rd1, %rd67;
	ld.global.u64 	%rd69, [%rd68];
	st.local.u64 	[%rd5], %rd69;
	cvta.global.u64 	%rd71, %rd70;
	{ // callseq 70, 0
	.param .b64 param0;
	st.param.b64 	[param0], %rd71;
	.param .b64 param1;
	st.param.b64 	[param1], %rd34;
	.param .b32 retval0;
	call.uni (retval0), 
	vprintf, 
	(
	param0, 
	param1
	);
	ld.param.b32 	%r100, [retval0];
	} // callseq 70
	@%p14 bra 	$L__BB1_16;
	setp.eq.s32 	%p15, %r3, 2;
	cvt.u64.u32 	%rd73, %r5;
	cvt.u64.u32 	%rd74, %r116;
	add.s64 	%rd75, %rd74, %rd73;
	shl.b64 	%rd76, %rd75, 3;
	add.s64 	%rd6, %rd1, %rd76;
	ld.global.u64 	%rd77, [%rd6+8];
	st.local.u64 	[%rd5], %rd77;
	cvta.global.u64 	%rd79, %rd70;
	{ // callseq 71, 0
	.param .b64 param0;
	st.param.b64 	[param0], %rd79;
	.param .b64 param1;
	st.param.b64 	[param1], %rd34;
	.param .b32 retval0;
	call.uni (retval0), 
	vprintf, 
	(
	param0, 
	param1
	);
	ld.param.b32 	%r102, [retval0];
	} // callseq 71
	@%p15 bra 	$L__BB1_16;
	ld.global.u64 	%rd81, [%rd6+16];
	st.local.u64 	[%rd5], %rd81;
	cvta.global.u64 	%rd83, %rd70;
	{ // callseq 72, 0
	.param .b64 param0;
	st.param.b64 	[param0], %rd83;
	.param .b64 param1;
	st.param.b64 	[param1], %rd34;
	.param .b32 retval0;
	call.uni (retval0), 
	vprintf, 
	(
	param0, 
	param1
	);
	ld.param.b32 	%r104, [retval0];
	} // callseq 72
$L__BB1_16:
	cvta.global.u64 	%rd86, %rd85;
	{ // callseq 73, 0
	.param .b64 param0;
	st.param.b64 	[param0], %rd86;
	.param .b64 param1;
	st.param.b64 	[param1], 0;
	.param .b32 retval0;
	call.uni (retval0), 
	vprintf, 
	(
	param0, 
	param1
	);
	ld.param.b32 	%r106, [retval0];
	} // callseq 73
	add.s32 	%r113, %r113, 1;
	setp.eq.s32 	%p16, %r113, %r22;
	@%p16 bra 	$L__BB1_23;
	bra.uni 	$L__BB1_3;
$L__BB1_17:
	and.b32  	%r16, %r22, 3;
	setp.lt.u32 	%p3, %r22, 4;
	@%p3 bra 	$L__BB1_20;
	and.b32  	%r17, %r22, 2147483644;
	mov.b32 	%r118, 0;
	mov.u64 	%rd8, $str$1;
$L__BB1_19:
	cvta.global.u64 	%rd9, %rd8;
	{ // callseq 37, 0
	.param .b64 param0;
	st.param.b64 	[param0], %rd9;
	.param .b64 param1;
	st.param.b64 	[param1], 0;
	.param .b32 retval0;
	call.uni (retval0), 
	vprintf, 
	(
	param0, 
	param1
	);
	ld.param.b32 	%r25, [retval0];
	} // callseq 37
	{ // callseq 38, 0
	.param .b64 param0;
	st.param.b64 	[param0], %rd9;
	.param .b64 param1;
	st.param.b64 	[param1], 0;
	.param .b32 retval0;
	call.uni (retval0), 
	vprintf, 
	(
	param0, 
	param1
	);
	ld.param.b32 	%r27, [retval0];
	} // callseq 38
	{ // callseq 39, 0
	.param .b64 param0;
	st.param.b64 	[param0], %rd9;
	.param .b64 param1;
	st.param.b64 	[param1], 0;
	.param .b32 retval0;
	call.uni (retval0), 
	vprintf, 
	(
	param0, 
	param1
	);
	ld.param.b32 	%r29, [retval0];
	} // callseq 39
	{ // callseq 40, 0
	.param .b64 param0;
	st.param.b64 	[param0], %rd9;
	.param .b64 param1;
	st.param.b64 	[param1], 0;
	.param .b32 retval0;
	call.uni (retval0), 
	vprintf, 
	(
	param0, 
	param1
	);
	ld.param.b32 	%r31, [retval0];
	} // callseq 40
	add.s32 	%r118, %r118, 4;
	setp.ne.s32 	%p4, %r118, %r17;
	@%p4 bra 	$L__BB1_19;
$L__BB1_20:
	setp.eq.s32 	%p5, %r16, 0;
	@%p5 bra 	$L__BB1_23;
	mov.b32 	%r119, 0;
	mov.u64 	%rd10, $str$1;
$L__BB1_22:
	.pragma "nounroll";
	cvta.global.u64 	%rd11, %rd10;
	{ // callseq 41, 0
	.param .b64 param0;
	st.param.b64 	[param0], %rd11;
	.param .b64 param1;
	st.param.b64 	[param1], 0;
	.param .b32 retval0;
	call.uni (retval0), 
	vprintf, 
	(
	param0, 
	param1
	);
	ld.param.b32 	%r34, [retval0];
	} // callseq 41
	add.s32 	%r119, %r119, 1;
	setp.ne.s32 	%p6, %r119, %r16;
	@%p6 bra 	$L__BB1_22;
$L__BB1_23:
	ret;

}
	// .globl	_Z12nearest_cityPxPKiS1_S1_S_PiS2_S2_iii
.visible .entry _Z12nearest_cityPxPKiS1_S1_S_PiS2_S2_iii(
	.param .u64 .ptr .align 1 _Z12nearest_cityPxPKiS1_S1_S_PiS2_S2_iii_param_0,
	.param .u64 .ptr .align 1 _Z12nearest_cityPxPKiS1_S1_S_PiS2_S2_iii_param_1,
	.param .u64 .ptr .align 1 _Z12nearest_cityPxPKiS1_S1_S_PiS2_S2_iii_param_2,
	.param .u64 .ptr .align 1 _Z12nearest_cityPxPKiS1_S1_S_PiS2_S2_iii_param_3,
	.param .u64 .ptr .align 1 _Z12nearest_cityPxPKiS1_S1_S_PiS2_S2_iii_param_4,
	.param .u64 .ptr .align 1 _Z12nearest_cityPxPKiS1_S1_S_PiS2_S2_iii_param_5,
	.param .u64 .ptr .align 1 _Z12nearest_cityPxPKiS1_S1_S_PiS2_S2_iii_param_6,
	.param .u64 .ptr .align 1 _Z12nearest_cityPxPKiS1_S1_S_PiS2_S2_iii_param_7,
	.param .u32 _Z12nearest_cityPxPKiS1_S1_S_PiS2_S2_iii_param_8,
	.param .u32 _Z12nearest_cityPxPKiS1_S1_S_PiS2_S2_iii_param_9,
	.param .u32 _Z12nearest_cityPxPKiS1_S1_S_PiS2_S2_iii_param_10
)
{
	.reg .pred 	%p<7>;
	.reg .b32 	%r<18>;
	.reg .b64 	%rd<38>;
	// demoted variable
	.shared .align 8 .u64 _ZZ12nearest_cityPxPKiS1_S1_S_PiS2_S2_iiiE8min_dist;
	// demoted variable
	.shared .align 4 .u32 _ZZ12nearest_cityPxPKiS1_S1_S_PiS2_S2_iiiE9min_index;
	ld.param.u64 	%rd3, [_Z12nearest_cityPxPKiS1_S1_S_PiS2_S2_iii_param_0];
	ld.param.u64 	%rd9, [_Z12nearest_cityPxPKiS1_S1_S_PiS2_S2_iii_param_1];
	ld.param.u64 	%rd4, [_Z12nearest_cityPxPKiS1_S1_S_PiS2_S2_iii_param_2];
	ld.param.u64 	%rd5, [_Z12nearest_cityPxPKiS1_S1_S_PiS2_S2_iii_param_3];
	ld.param.u64 	%rd6, [_Z12nearest_cityPxPKiS1_S1_S_PiS2_S2_iii_param_4];
	ld.param.u64 	%rd7, [_Z12nearest_cityPxPKiS1_S1_S_PiS2_S2_iii_param_5];
	ld.param.u64 	%rd8, [_Z12nearest_cityPxPKiS1_S1_S_PiS2_S2_iii_param_6];
	ld.param.u32 	%r3, [_Z12nearest_cityPxPKiS1_S1_S_PiS2_S2_iii_param_8];
	ld.param.u32 	%r4, [_Z12nearest_cityPxPKiS1_S1_S_PiS2_S2_iii_param_9];
	ld.param.u32 	%r5, [_Z12nearest_cityPxPKiS1_S1_S_PiS2_S2_iii_param_10];
	cvta.to.global.u64 	%rd1, %rd9;
	mov.u32 	%r1, %ctaid.x;
	mov.u32 	%r2, %tid.x;
	max.s32 	%r6, %r1, %r2;
	setp.ge.s32 	%p1, %r6, %r3;
	@%p1 bra 	$L__BB2_9;
	setp.ne.s32 	%p2, %r2, 0;
	@%p2 bra 	$L__BB2_3;
	mov.b64 	%rd10, 1000000000;
	st.shared.u64 	[_ZZ12nearest_cityPxPKiS1_S1_S_PiS2_S2_iiiE8min_dist], %rd10;
	mov.b32 	%r7, -1;
	st.shared.u32 	[_ZZ12nearest_cityPxPKiS1_S1_S_PiS2_S2_iiiE9min_index], %r7;
$L__BB2_3:
	bar.sync 	0;
	mul.wide.u32 	%rd11, %r1, 4;
	add.s64 	%rd12, %rd1, %rd11;
	ld.global.u32 	%r8, [%rd12];
	setp.ne.s32 	%p3, %r8, 1;
	@%p3 bra 	$L__BB2_9;
	mul.wide.u32 	%rd13, %r2, 4;
	add.s64 	%rd14, %rd1, %rd13;
	ld.global.u32 	%r9, [%rd14];
	setp.ne.s32 	%p4, %r9, 2;
	@%p4 bra 	$L__BB2_9;
	mad.lo.s32 	%r10, %r3, %r1, %r2;
	cvta.to.global.u64 	%rd15, %rd3;
	mul.wide.u32 	%rd16, %r10, 8;
	add.s64 	%rd2, %rd15, %rd16;
	ld.global.u64 	%rd17, [%rd2];
	atom.shared.min.s64 	%rd18, [_ZZ12nearest_cityPxPKiS1_S1_S_PiS2_S2_iiiE8min_dist], %rd17;
	bar.sync 	0;
	ld.shared.u64 	%rd19, [_ZZ12nearest_cityPxPKiS1_S1_S_PiS2_S2_iiiE8min_dist];
	setp.ne.s64 	%p5, %rd17, %rd19;
	@%p5 bra 	$L__BB2_7;
	atom.relaxed.shared.cas.b32 	%r11, [_ZZ12nearest_cityPxPKiS1_S1_S_PiS2_S2_iiiE9min_index], -1, %r2;
$L__BB2_7:
	bar.sync 	0;
	ld.shared.u32 	%r12, [_ZZ12nearest_cityPxPKiS1_S1_S_PiS2_S2_iiiE9min_index];
	setp.ne.s32 	%p6, %r12, %r2;
	@%p6 bra 	$L__BB2_9;
	cvta.to.global.u64 	%rd20, %rd4;
	add.s64 	%rd22, %rd20, %rd13;
	ld.global.u32 	%r13, [%rd22];
	cvta.to.global.u64 	%rd23, %rd5;
	add.s64 	%rd25, %rd23, %rd11;
	ld.global.u32 	%r14, [%rd25];
	ld.global.u64 	%rd26, [%rd2];
	cvta.to.global.u64 	%rd27, %rd6;
	mul.wide.s32 	%rd28, %r14, 8;
	add.s64 	%rd29, %rd27, %rd28;
	ld.global.u64 	%rd30, [%rd29];
	add.s64 	%rd31, %rd30, %rd26;
	st.global.u64 	[%rd29], %rd31;
	mad.lo.s32 	%r15, %r13, %r5, %r14;
	cvta.to.global.u64 	%rd32, %rd7;
	mul.wide.s32 	%rd33, %r15, 4;
	add.s64 	%rd34, %rd32, %rd33;
	mov.b32 	%r16, 1;
	st.global.u32 	[%rd34], %r16;
	mad.lo.s32 	%r17, %r14, %r4, %r13;
	cvta.to.global.u64 	%rd35, %rd8;
	mul.wide.s32 	%rd36, %r17, 4;
	add.s64 	%rd37, %rd35, %rd36;
	st.global.u32 	[%rd37], %r16;
$L__BB2_9:
	ret;

}
	// .globl	_Z15nearest_shelterPKxPKiS2_S2_PxPiS4_ii
.visible .entry _Z15nearest_shelterPKxPKiS2_S2_PxPiS4_ii(
	.param .u64 .ptr .align 1 _Z15nearest_shelterPKxPKiS2_S2_PxPiS4_ii_param_0,
	.param .u64 .ptr .align 1 _Z15nearest_shelterPKxPKiS2_S2_PxPiS4_ii_param_1,
	.param .u64 .ptr .align 1 _Z15nearest_shelterPKxPKiS2_S2_PxPiS4_ii_param_2,
	.param .u64 .ptr .align 1 _Z15nearest_shelterPKxPKiS2_S2_PxPiS4_ii_param_3,
	.param .u64 .ptr .align 1 _Z15nearest_shelterPKxPKiS2_S2_PxPiS4_ii_param_4,
	.param .u64 .ptr .align 1 _Z15nearest_shelterPKxPKiS2_S2_PxPiS4_ii_param_5,
	.param .u64 .ptr .align 1 _Z15nearest_shelterPKxPKiS2_S2_PxPiS4_ii_param_6,
	.param .u32 _Z15nearest_shelterPKxPKiS2_S2_PxPiS4_ii_param_7,
	.param .u32 _Z15nearest_shelterPKxPKiS2_S2_PxPiS4_ii_param_8
)
{
	.reg .pred 	%p<9>;
	.reg .b32 	%r<13>;
	.reg .b64 	%rd<25>;
	// demoted variable
	.shared .align 8 .u64 _ZZ15nearest_shelterPKxPKiS2_S2_PxPiS4_iiE8min_dist;
	// demoted variable
	.shared .align 4 .u32 _ZZ15nearest_shelterPKxPKiS2_S2_PxPiS4_iiE9min_index;
	ld.param.u64 	%rd2, [_Z15nearest_shelterPKxPKiS2_S2_PxPiS4_ii_param_0];
	ld.param.u64 	%rd5, [_Z15nearest_shelterPKxPKiS2_S2_PxPiS4_ii_param_1];
	ld.param.u64 	%rd3, [_Z15nearest_shelterPKxPKiS2_S2_PxPiS4_ii_param_2];
	ld.param.u64 	%rd4, [_Z15nearest_shelterPKxPKiS2_S2_PxPiS4_ii_param_5];
	ld.param.u32 	%r3, [_Z15nearest_shelterPKxPKiS2_S2_PxPiS4_ii_param_7];
	cvta.to.global.u64 	%rd1, %rd5;
	mov.u32 	%r1, %ctaid.x;
	mov.u32 	%r2, %tid.x;
	max.s32 	%r4, %r1, %r2;
	setp.ge.s32 	%p1, %r4, %r3;
	@%p1 bra 	$L__BB3_9;
	setp.ne.s32 	%p2, %r2, 0;
	@%p2 bra 	$L__BB3_3;
	mov.b64 	%rd6, 1000000000;
	st.shared.u64 	[_ZZ15nearest_shelterPKxPKiS2_S2_PxPiS4_iiE8min_dist], %rd6;
	mov.b32 	%r5, -1;
	st.shared.u32 	[_ZZ15nearest_shelterPKxPKiS2_S2_PxPiS4_iiE9min_index], %r5;
$L__BB3_3:
	bar.sync 	0;
	mul.wide.u32 	%rd7, %r1, 4;
	add.s64 	%rd8, %rd1, %rd7;
	ld.global.u32 	%r6, [%rd8];
	setp.ne.s32 	%p3, %r6, 2;
	@%p3 bra 	$L__BB3_9;
	mul.wide.u32 	%rd9, %r2, 4;
	add.s64 	%rd10, %rd1, %rd9;
	ld.global.u32 	%r7, [%rd10];
	setp.ne.s32 	%p4, %r7, 2;
	setp.eq.s32 	%p5, %r1, %r2;
	or.pred  	%p6, %p5, %p4;
	@%p6 bra 	$L__BB3_9;
	mad.lo.s32 	%r8, %r3, %r1, %r2;
	cvta.to.global.u64 	%rd11, %rd2;
	mul.wide.u32 	%rd12, %r8, 8;
	add.s64 	%rd13, %rd11, %rd12;
	ld.global.u64 	%rd14, [%rd13];
	atom.shared.min.s64 	%rd15, [_ZZ15nearest_shelterPKxPKiS2_S2_PxPiS4_iiE8min_dist], %rd14;
	bar.sync 	0;
	ld.shared.u64 	%rd16, [_ZZ15nearest_shelterPKxPKiS2_S2_PxPiS4_iiE8min_dist];
	setp.ne.s64 	%p7, %rd14, %rd16;
	@%p7 bra 	$L__BB3_7;
	atom.relaxed.shared.cas.b32 	%r9, [_ZZ15nearest_shelterPKxPKiS2_S2_PxPiS4_iiE9min_index], -1, %r2;
$L__BB3_7:
	bar.sync 	0;
	ld.shared.u32 	%r10, [_ZZ15nearest_shelterPKxPKiS2_S2_PxPiS4_iiE9min_index];
	setp.ne.s32 	%p8, %r2, %r10;
	@%p8 bra 	$L__BB3_9;
	cvta.to.global.u64 	%rd17, %rd3;
	add.s64 	%rd19, %rd17, %rd9;
	ld.global.u32 	%r11, [%rd19];
	add.s64 	%rd21, %rd17, %rd7;
	ld.global.u32 	%r12, [%rd21];
	cvta.to.global.u64 	%rd22, %rd4;
	mul.wide.s32 	%rd23, %r12, 4;
	add.s64 	%rd24, %rd22, %rd23;
	st.global.u32 	[%rd24], %r11;
$L__BB3_9:
	ret;

}
	// .globl	_Z12shift_citiesPKxPKiPxPiS4_S4_iii
.visible .entry _Z12shift_citiesPKxPKiPxPiS4_S4_iii(
	.param .u64 .ptr .align 1 _Z12shift_citiesPKxPKiPxPiS4_S4_iii_param_0,
	.param .u64 .ptr .align 1 _Z12shift_citiesPKxPKiPxPiS4_S4_iii_param_1,
	.param .u64 .ptr .align 1 _Z12shift_citiesPKxPKiPxPiS4_S4_iii_param_2,
	.param .u64 .ptr .align 1 _Z12shift_citiesPKxPKiPxPiS4_S4_iii_param_3,
	.param .u64 .ptr .align 1 _Z12shift_citiesPKxPKiPxPiS4_S4_iii_param_4,
	.param .u64 .ptr .align 1 _Z12shift_citiesPKxPKiPxPiS4_S4_iii_param_5,
	.param .u32 _Z12shift_citiesPKxPKiPxPiS4_S4_iii_param_6,
	.param .u32 _Z12shift_citiesPKxPKiPxPiS4_S4_iii_param_7,
	.param .u32 _Z12shift_citiesPKxPKiPxPiS4_S4_iii_param_8
)
{
	.reg .pred 	%p<26>;
	.reg .b32 	%r<110>;
	.reg .b64 	%rd<149>;

	ld.param.u64 	%rd25, [_Z12shift_citiesPKxPKiPxPiS4_S4_iii_param_0];
	ld.param.u64 	%rd23, [_Z12shift_citiesPKxPKiPxPiS4_S4_iii_param_1];
	ld.param.u64 	%rd26, [_Z12shift_citiesPKxPKiPxPiS4_S4_iii_param_2];
	ld.param.u64 	%rd24, [_Z12shift_citiesPKxPKiPxPiS4_S4_iii_param_3];
	ld.param.u64 	%rd27, [_Z12shift_citiesPKxPKiPxPiS4_S4_iii_param_4];
	ld.param.u64 	%rd28, [_Z12shift_citiesPKxPKiPxPiS4_S4_iii_param_5];
	ld.param.u32 	%r17, [_Z12shift_citiesPKxPKiPxPiS4_S4_iii_param_6];
	ld.param.u32 	%r19, [_Z12shift_citiesPKxPKiPxPiS4_S4_iii_param_7];
	ld.param.u32 	%r18, [_Z12shift_citiesPKxPKiPxPiS4_S4_iii_param_8];
	cvta.to.global.u64 	%rd1, %rd26;
	cvta.to.global.u64 	%rd2, %rd25;
	cvta.to.global.u64 	%rd3, %rd28;
	cvta.to.global.u64 	%rd4, %rd27;
	mov.u32 	%r1, %ctaid.x;
	setp.ge.s32 	%p1, %r1, %r19;
	@%p1 bra 	$L__BB4_42;
	cvta.to.global.u64 	%rd5, %rd24;
	setp.lt.s32 	%p2, %r18, 1;
	@%p2 bra 	$L__BB4_42;
	cvta.to.global.u64 	%rd29, %rd23;
	mul.wide.u32 	%rd30, %r1, 4;
	add.s64 	%rd31, %rd5, %rd30;
	ld.global.u32 	%r21, [%rd31];
	mul.lo.s32 	%r2, %r18, %r1;
	mul.lo.s32 	%r3, %r21, %r18;
	add.s64 	%rd6, %rd29, %rd30;
	mul.wide.s32 	%rd32, %r21, 4;
	add.s64 	%rd7, %rd29, %rd32;
	setp.lt.u32 	%p3, %r18, 8;
	mov.b32 	%r108, 0;
	@%p3 bra 	$L__BB4_21;
	and.b32  	%r108, %r18, 2147483640;
	neg.s32 	%r106, %r108;
	mul.wide.u32 	%rd33, %r2, 4;
	add.s64 	%rd34, %rd33, %rd4;
	add.s64 	%rd148, %rd34, 16;
	add.s64 	%rd147, %rd1, 32;
	mul.wide.s32 	%rd35, %r3, 4;
	add.s64 	%rd36, %rd35, %rd3;
	add.s64 	%rd146, %rd36, 16;
	mov.u32 	%r105, %r3;
$L__BB4_4:
	.pragma "nounroll";
	ld.global.u32 	%r23, [%rd148+-16];
	setp.ne.s32 	%p4, %r23, 1;
	@%p4 bra 	$L__BB4_6;
	mul.wide.s32 	%rd37, %r105, 4;
	add.s64 	%rd38, %rd3, %rd37;
	mov.b32 	%r24, 1;
	st.global.u32 	[%rd38], %r24;
	ld.global.u32 	%r25, [%rd6];
	ld.global.u32 	%r26, [%rd7];
	mad.lo.s32 	%r27, %r25, %r17, %r26;
	mul.wide.s32 	%rd39, %r27, 8;
	add.s64 	%rd40, %rd2, %rd39;
	ld.global.u64 	%rd41, [%rd40];
	ld.global.u64 	%rd42, [%rd147+-32];
	add.s64 	%rd43, %rd42, %rd41;
	st.global.u64 	[%rd147+-32], %rd43;
$L__BB4_6:
	ld.global.u32 	%r28, [%rd148+-12];
	setp.ne.s32 	%p5, %r28, 1;
	@%p5 bra 	$L__BB4_8;
	mov.b32 	%r29, 1;
	st.global.u32 	[%rd146+-12], %r29;
	ld.global.u32 	%r30, [%rd6];
	ld.global.u32 	%r31, [%rd7];
	mad.lo.s32 	%r32, %r30, %r17, %r31;
	mul.wide.s32 	%rd44, %r32, 8;
	add.s64 	%rd45, %rd2, %rd44;
	ld.global.u64 	%rd46, [%rd45];
	ld.global.u64 	%rd47, [%rd147+-24];
	add.s64 	%rd48, %rd47, %rd46;
	st.global.u64 	[%rd147+-24], %rd48;
$L__BB4_8:
	ld.global.u32 	%r33, [%rd148+-8];
	setp.ne.s32 	%p6, %r33, 1;
	@%p6 bra 	$L__BB4_10;
	mov.b32 	%r34, 1;
	st.global.u32 	[%rd146+-8], %r34;
	ld.global.u32 	%r35, [%rd6];
	ld.global.u32 	%r36, [%rd7];
	mad.lo.s32 	%r37, %r35, %r17, %r36;
	mul.wide.s32 	%rd49, %r37, 8;
	add.s64 	%rd50, %rd2, %rd49;
	ld.global.u64 	%rd51, [%rd50];
	ld.global.u64 	%rd52, [%rd147+-16];
	add.s64 	%rd53, %rd52, %rd51;
	st.global.u64 	[%rd147+-16], %rd53;
$L__BB4_10:
	ld.global.u32 	%r38, [%rd148+-4];
	setp.ne.s32 	%p7, %r38, 1;
	@%p7 bra 	$L__BB4_12;
	mov.b32 	%r39, 1;
	st.global.u32 	[%rd146+-4], %r39;
	ld.global.u32 	%r40, [%rd6];
	ld.global.u32 	%r41, [%rd7];
	mad.lo.s32 	%r42, %r40, %r17, %r41;
	mul.wide.s32 	%rd54, %r42, 8;
	add.s64 	%rd55, %rd2, %rd54;
	ld.global.u64 	%rd56, [%rd55];
	ld.global.u64 	%rd57, [%rd147+-8];
	add.s64 	%rd58, %rd57, %rd56;
	st.global.u64 	[%rd147+-8], %rd58;
$L__BB4_12:
	ld.global.u32 	%r43, [%rd148];
	setp.ne.s32 	%p8, %r43, 1;
	@%p8 bra 	$L__BB4_14;
	mov.b32 	%r44, 1;
	st.global.u32 	[%rd146], %r44;
	ld.global.u32 	%r45, [%rd6];
	ld.global.u32 	%r46, [%rd7];
	mad.lo.s32 	%r47, %r45, %r17, %r46;
	mul.wide.s32 	%rd59, %r47, 8;
	add.s64 	%rd60, %rd2, %rd59;
	ld.global.u64 	%rd61, [%rd60];
	ld.global.u64 	%rd62, [%rd147];
	add.s64 	%rd63, %rd62, %rd61;
	st.global.u64 	[%rd147], %rd63;
$L__BB4_14:
	ld.global.u32 	%r48, [%rd148+4];
	setp.ne.s32 	%p9, %r48, 1;
	@%p9 bra 	$L__BB4_16;
	mov.b32 	%r49, 1;
	st.global.u32 	[%rd146+4], %r49;
	ld.global.u32 	%r50, [%rd6];
	ld.global.u32 	%r51, [%rd7];
	mad.lo.s32 	%r52, %r50, %r17, %r51;
	mul.wide.s32 	%rd64, %r52, 8;
	add.s64 	%rd65, %rd2, %rd64;
	ld.global.u64 	%rd66, [%rd65];
	ld.global.u64 	%rd67, [%rd147+8];
	add.s64 	%rd68, %rd67, %rd66;
	st.global.u64 	[%rd147+8], %rd68;
$L__BB4_16:
	ld.global.u32 	%r53, [%rd148+8];
	setp.ne.s32 	%p10, %r53, 1;
	@%p10 bra 	$L__BB4_18;
	mov.b32 	%r54, 1;
	st.global.u32 	[%rd146+8], %r54;
	ld.global.u32 	%r55, [%rd6];
	ld.global.u32 	%r56, [%rd7];
	mad.lo.s32 	%r57, %r55, %r17, %r56;
	mul.wide.s32 	%rd69, %r57, 8;
	add.s64 	%rd70, %rd2, %rd69;
	ld.global.u64 	%rd71, [%rd70];
	ld.global.u64 	%rd72, [%rd147+16];
	add.s64 	%rd73, %rd72, %rd71;
	st.global.u64 	[%rd147+16], %rd73;
$L__BB4_18:
	ld.global.u32 	%r58, [%rd148+12];
	setp.ne.s32 	%p11, %r58, 1;
	@%p11 bra 	$L__BB4_20;
	mov.b32 	%r59, 1;
	st.global.u32 	[%rd146+12], %r59;
	ld.global.u32 	%r60, [%rd6];
	ld.global.u32 	%r61, [%rd7];
	mad.lo.s32 	%r62, %r60, %r17, %r61;
	mul.wide.s32 	%rd74, %r62, 8;
	add.s64 	%rd75, %rd2, %rd74;
	ld.global.u64 	%rd76, [%rd75];
	ld.global.u64 	%rd77, [%rd147+24];
	add.s64 	%rd78, %rd77, %rd76;
	st.global.u64 	[%rd147+24], %rd78;
$L__BB4_20:
	add.s32 	%r106, %r106, 8;
	add.s64 	%rd148, %rd148, 32;
	add.s32 	%r105, %r105, 8;
	add.s64 	%rd147, %rd147, 64;
	add.s64 	%rd146, %rd146, 32;
	setp.ne.s32 	%p12, %r106, 0;
	@%p12 bra 	$L__BB4_4;
$L__BB4_21:
	and.b32  	%r11, %r18, 7;
	setp.eq.s32 	%p13, %r11, 0;
	@%p13 bra 	$L__BB4_42;
	and.b32  	%r12, %r18, 3;
	setp.lt.u32 	%p14, %r11, 4;
	@%p14 bra 	$L__BB4_32;
	add.s32 	%r63, %r108, %r2;
	mul.wide.u32 	%rd79, %r63, 4;
	add.s64 	%rd80, %rd4, %rd79;
	ld.global.u32 	%r64, [%rd80];
	setp.ne.s32 	%p15, %r64, 1;
	cvt.u64.u32 	%rd17, %r108;
	mul.wide.u32 	%rd81, %r108, 8;
	add.s64 	%rd18, %rd1, %rd81;
	@%p15 bra 	$L__BB4_25;
	add.s32 	%r65, %r108, %r3;
	mul.wide.s32 	%rd82, %r65, 4;
	add.s64 	%rd83, %rd3, %rd82;
	mov.b32 	%r66, 1;
	st.global.u32 	[%rd83], %r66;
	ld.global.u32 	%r67, [%rd6];
	ld.global.u32 	%r68, [%rd7];
	mad.lo.s32 	%r69, %r67, %r17, %r68;
	mul.wide.s32 	%rd84, %r69, 8;
	add.s64 	%rd85, %rd2, %rd84;
	ld.global.u64 	%rd86, [%rd85];
	ld.global.u64 	%rd87, [%rd18];
	add.s64 	%rd88, %rd87, %rd86;
	st.global.u64 	[%rd18], %rd88;
$L__BB4_25:
	cvt.u64.u32 	%rd89, %r2;
	add.s64 	%rd90, %rd17, %rd89;
	shl.b64 	%rd91, %rd90, 2;
	add.s64 	%rd19, %rd4, %rd91;
	ld.global.u32 	%r70, [%rd19+4];
	setp.ne.s32 	%p16, %r70, 1;
	cvt.s64.s32 	%rd92, %r3;
	add.s64 	%rd94, %rd17, %rd92;
	shl.b64 	%rd95, %rd94, 2;
	add.s64 	%rd20, %rd3, %rd95;
	@%p16 bra 	$L__BB4_27;
	mov.b32 	%r71, 1;
	st.global.u32 	[%rd20+4], %r71;
	ld.global.u32 	%r72, [%rd6];
	ld.global.u32 	%r73, [%rd7];
	mad.lo.s32 	%r74, %r72, %r17, %r73;
	mul.wide.s32 	%rd96, %r74, 8;
	add.s64 	%rd97, %rd2, %rd96;
	ld.global.u64 	%rd98, [%rd97];
	ld.global.u64 	%rd99, [%rd18+8];
	add.s64 	%rd100, %rd99, %rd98;
	st.global.u64 	[%rd18+8], %rd100;
$L__BB4_27:
	ld.global.u32 	%r75, [%rd19+8];
	setp.ne.s32 	%p17, %r75, 1;
	@%p17 bra 	$L__BB4_29;
	mov.b32 	%r76, 1;
	st.global.u32 	[%rd20+8], %r76;
	ld.global.u32 	%r77, [%rd6];
	ld.global.u32 	%r78, [%rd7];
	mad.lo.s32 	%r79, %r77, %r17, %r78;
	mul.wide.s32 	%rd101, %r79, 8;
	add.s64 	%rd102, %rd2, %rd101;
	ld.global.u64 	%rd103, [%rd102];
	ld.global.u64 	%rd104, [%rd18+16];
	add.s64 	%rd105, %rd104, %rd103;
	st.global.u64 	[%rd18+16], %rd105;
$L__BB4_29:
	ld.global.u32 	%r80, [%rd19+12];
	setp.ne.s32 	%p18, %r80, 1;
	@%p18 bra 	$L__BB4_31;
	mov.b32 	%r81, 1;
	st.global.u32 	[%rd20+12], %r81;
	ld.global.u32 	%r82, [%rd6];
	ld.global.u32 	%r83, [%rd7];
	mad.lo.s32 	%r84, %r82, %r17, %r83;
	mul.wide.s32 	%rd106, %r84, 8;
	add.s64 	%rd107, %rd2, %rd106;
	ld.global.u64 	%rd108, [%rd107];
	ld.global.u64 	%rd109, [%rd18+24];
	add.s64 	%rd110, %rd109, %rd108;
	st.global.u64 	[%rd18+24], %rd110;
$L__BB4_31:
	add.s32 	%r108, %r108, 4;
$L__BB4_32:
	setp.eq.s32 	%p19, %r12, 0;
	@%p19 bra 	$L__BB4_42;
	setp.eq.s32 	%p20, %r12, 1;
	@%p20 bra 	$L__BB4_39;
	add.s32 	%r85, %r108, %r2;
	mul.wide.u32 	%rd111, %r85, 4;
	add.s64 	%rd112, %rd4, %rd111;
	ld.global.u32 	%r86, [%rd112];
	setp.ne.s32 	%p21, %r86, 1;
	cvt.u64.u32 	%rd21, %r108;
	mul.wide.u32 	%rd113, %r108, 8;
	add.s64 	%rd22, %rd1, %rd113;
	@%p21 bra 	$L__BB4_36;
	add.s32 	%r87, %r108, %r3;
	mul.wide.s32 	%rd114, %r87, 4;
	add.s64 	%rd115, %rd3, %rd114;
	mov.b32 	%r88, 1;
	st.global.u32 	[%rd115], %r88;
	ld.global.u32 	%r89, [%rd6];
	ld.global.u32 	%r90, [%rd7];
	mad.lo.s32 	%r91, %r89, %r17, %r90;
	mul.wide.s32 	%rd116, %r91, 8;
	add.s64 	%rd117, %rd2, %rd116;
	ld.global.u64 	%rd118, [%rd117];
	ld.global.u64 	%rd119, [%rd22];
	add.s64 	%rd120, %rd119, %rd118;
	st.global.u64 	[%rd22], %rd120;
$L__BB4_36:
	cvt.u64.u32 	%rd121, %r2;
	add.s64 	%rd122, %rd21, %rd121;
	shl.b64 	%rd123, %rd122, 2;
	add.s64 	%rd124, %rd4, %rd123;
	ld.global.u32 	%r92, [%rd124+4];
	setp.ne.s32 	%p22, %r92, 1;
	@%p22 bra 	$L__BB4_38;
	cvt.s64.s32 	%rd125, %r3;
	add.s64 	%rd127, %rd21, %rd125;
	shl.b64 	%rd128, %rd127, 2;
	add.s64 	%rd129, %rd3, %rd128;
	mov.b32 	%r93, 1;
	st.global.u32 	[%rd129+4], %r93;
	ld.global.u32 	%r94, [%rd6];
	ld.global.u32 	%r95, [%rd7];
	mad.lo.s32 	%r96, %r94, %r17, %r95;
	mul.wide.s32 	%rd130, %r96, 8;
	add.s64 	%rd131, %rd2, %rd130;
	ld.global.u64 	%rd132, [%rd131];
	ld.global.u64 	%rd133, [%rd22+8];
	add.s64 	%rd134, %rd133, %rd132;
	st.global.u64 	[%rd22+8], %rd134;
$L__BB4_38:
	add.s32 	%r108, %r108, 2;
$L__BB4_39:
	and.b32  	%r97, %r18, 1;
	setp.eq.b32 	%p23, %r97, 1;
	not.pred 	%p24, %p23;
	@%p24 bra 	$L__BB4_42;
	add.s32 	%r98, %r108, %r2;
	mul.wide.u32 	%rd135, %r98, 4;
	add.s64 	%rd136, %rd4, %rd135;
	ld.global.u32 	%r99, [%rd136];
	setp.ne.s32 	%p25, %r99, 1;
	@%p25 bra 	$L__BB4_42;
	add.s32 	%r100, %r108, %r3;
	mul.wide.s32 	%rd137, %r100, 4;
	add.s64 	%rd138, %rd3, %rd137;
	mov.b32 	%r101, 1;
	st.global.u32 	[%rd138], %r101;
	ld.global.u32 	%r102, [%rd6];
	ld.global.u32 	%r103, [%rd7];
	mad.lo.s32 	%r104, %r102, %r17, %r103;
	mul.wide.s32 	%rd139, %r104, 8;
	add.s64 	%rd140, %rd2, %rd139;
	ld.global.u64 	%rd141, [%rd140];
	mul.wide.u32 	%rd142, %r108, 8;
	add.s64 	%rd143, %rd1, %rd142;
	ld.global.u64 	%rd144, [%rd143];
	add.s64 	%rd145, %rd144, %rd141;
	st.global.u64 	[%rd143], %rd145;
$L__BB4_42:
	ret;

}
	// .globl	_Z5allocPiPxiiiS0_S0_S0_S_S_S_
.visible .entry _Z5allocPiPxiiiS0_S0_S0_S_S_S_(
	.param .u64 .ptr .align 1 _Z5allocPiPxiiiS0_S0_S0_S_S_S__param_0,
	.param .u64 .ptr .align 1 _Z5allocPiPxiiiS0_S0_S0_S_S_S__param_1,
	.param .u32 _Z5allocPiPxiiiS0_S0_S0_S_S_S__param_2,
	.param .u32 _Z5allocPiPxiiiS0_S0_S0_S_S_S__param_3,
	.param .u32 _Z5allocPiPxiiiS0_S0_S0_S_S_S__param_4,
	.param .u64 .ptr .align 1 _Z5allocPiPxiiiS0_S0_S0_S_S_S__param_5,
	.param .u64 .ptr .align 1 _Z5allocPiPxiiiS0_S0_S0_S_S_S__param_6,
	.param .u64 .ptr .align 1 _Z5allocPiPxiiiS0_S0_S0_S_S_S__param_7,
	.param .u64 .ptr .align 1 _Z5allocPiPxiiiS0_S0_S0_S_S_S__param_8,
	.param .u64 .ptr .align 1 _Z5allocPiPxiiiS0_S0_S0_S_S_S__param_9,
	.param .u64 .ptr .align 1 _Z5allocPiPxiiiS0_S0_S0_S_S_S__param_10
)
{
	.reg .pred 	%p<34>;
	.reg .b32 	%r<120>;
	.reg .b64 	%rd<175>;

	ld.param.u64 	%rd40, [_Z5allocPiPxiiiS0_S0_S0_S_S_S__param_0];
	ld.param.u32 	%r26, [_Z5allocPiPxiiiS0_S0_S0_S_S_S__param_4];
	ld.param.u64 	%rd41, [_Z5allocPiPxiiiS0_S0_S0_S_S_S__param_5];
	ld.param.u64 	%rd42, [_Z5allocPiPxiiiS0_S0_S0_S_S_S__param_7];
	ld.param.u64 	%rd43, [_Z5allocPiPxiiiS0_S0_S0_S_S_S__param_10];
	cvta.to.global.u64 	%rd1, %rd41;
	cvta.to.global.u64 	%rd2, %rd43;
	cvta.to.global.u64 	%rd3, %rd42;
	cvta.to.global.u64 	%rd4, %rd40;
	mov.u32 	%r27, %ntid.x;
	mov.u32 	%r28, %ctaid.x;
	mov.u32 	%r29, %tid.x;
	mad.lo.s32 	%r1, %r27, %r28, %r29;
	setp.ge.s32 	%p1, %r1, %r26;
	@%p1 bra 	$L__BB5_46;
	ld.param.u64 	%rd173, [_Z5allocPiPxiiiS0_S0_S0_S_S_S__param_9];
	ld.param.u32 	%r105, [_Z5allocPiPxiiiS0_S0_S0_S_S_S__param_2];
	cvta.to.global.u64 	%rd44, %rd173;
	mul.wide.s32 	%rd45, %r1, 4;
	add.s64 	%rd5, %rd44, %rd45;
	ld.global.u32 	%r30, [%rd5];
	setp.eq.s32 	%p2, %r30, 0;
	setp.lt.s32 	%p3, %r105, 1;
	or.pred  	%p4, %p2, %p3;
	@%p4 bra 	$L__BB5_46;
	ld.param.u64 	%rd172, [_Z5allocPiPxiiiS0_S0_S0_S_S_S__param_8];
	ld.param.u32 	%r112, [_Z5allocPiPxiiiS0_S0_S0_S_S_S__param_3];
	ld.param.u32 	%r106, [_Z5allocPiPxiiiS0_S0_S0_S_S_S__param_2];
	mul.lo.s32 	%r2, %r106, %r1;
	cvt.s64.s32 	%rd6, %r112;
	cvta.to.global.u64 	%rd46, %rd172;
	add.s64 	%rd7, %rd46, %rd45;
	setp.eq.s32 	%p5, %r106, 1;
	mov.b32 	%r113, 0;
	@%p5 bra 	$L__BB5_10;
	mov.b32 	%r114, 0;
$L__BB5_4:
	add.s32 	%r33, %r114, %r2;
	mul.wide.s32 	%rd48, %r33, 4;
	add.s64 	%rd14, %rd4, %rd48;
	ld.global.u32 	%r34, [%rd14];
	setp.eq.s32 	%p6, %r34, 0;
	@%p6 bra 	$L__BB5_25;
	shl.b32 	%r35, %r114, 1;
	mul.wide.u32 	%rd49, %r35, 8;
	add.s64 	%rd15, %rd3, %rd49;
	ld.global.u64 	%rd50, [%rd15];
	ld.global.u64 	%rd51, [%rd15+8];
	neg.s64 	%rd52, %rd51;
	setp.eq.s64 	%p7, %rd50, %rd52;
	@%p7 bra 	$L__BB5_25;
	ld.param.u64 	%rd166, [_Z5allocPiPxiiiS0_S0_S0_S_S_S__param_1];
	mul.wide.u32 	%rd53, %r114, 4;
	add.s64 	%rd54, %rd2, %rd53;
	ld.global.u32 	%r36, [%rd54];
	add.s32 	%r8, %r36, 1;
	st.global.u32 	[%rd54], %r8;
	cvta.to.global.u64 	%rd55, %rd166;
	mul.wide.u32 	%rd56, %r114, 8;
	add.s64 	%rd57, %rd55, %rd56;
	ld.global.u64 	%rd58, [%rd57];
	setp.le.s64 	%p8, %rd58, %rd6;
	@%p8 bra 	$L__BB5_8;
	ld.param.u64 	%rd169, [_Z5allocPiPxiiiS0_S0_S0_S_S_S__param_6];
	cvta.to.global.u64 	%rd59, %rd169;
	add.s64 	%rd61, %rd59, %rd56;
	ld.global.u64 	%rd62, [%rd61];
	mul.lo.s32 	%r37, %r114, 24;
	mul.wide.u32 	%rd63, %r37, 8;
	add.s64 	%rd64, %rd1, %rd63;
	st.global.u64 	[%rd64], %rd62;
	ld.global.u64 	%rd65, [%rd15+8];
	ld.global.u64 	%rd66, [%rd64+16];
	add.s64 	%rd67, %rd66, %rd65;
	st.global.u64 	[%rd64+16], %rd67;
	mov.b64 	%rd68, 0;
	st.global.u64 	[%rd15+8], %rd68;
$L__BB5_8:
	ld.global.s32 	%rd69, [%rd7];
	mul.lo.s32 	%r38, %r114, 24;
	mad.lo.s32 	%r39, %r8, 3, %r38;
	mul.wide.s32 	%rd70, %r39, 8;
	add.s64 	%rd16, %rd1, %rd70;
	st.global.u64 	[%rd16], %rd69;
	ld.global.s32 	%rd17, [%rd5];
	ld.global.u64 	%rd18, [%rd15+8];
	setp.ge.s64 	%p9, %rd18, %rd17;
	@%p9 bra 	$L__BB5_24;
	st.global.u64 	[%rd16+16], %rd18;
	ld.global.u32 	%r41, [%rd15+8];
	ld.global.u32 	%r42, [%rd5];
	sub.s32 	%r43, %r42, %r41;
	st.global.u32 	[%rd5], %r43;
	mov.b64 	%rd74, 0;
	st.global.u64 	[%rd15+8], %rd74;
	bra.uni 	$L__BB5_25;
$L__BB5_10:
	ld.param.u32 	%r108, [_Z5allocPiPxiiiS0_S0_S0_S_S_S__param_2];
	and.b32  	%r56, %r108, 1;
	setp.eq.b32 	%p15, %r56, 1;
	not.pred 	%p16, %p15;
	@%p16 bra 	$L__BB5_18;
	add.s32 	%r57, %r113, %r2;
	mul.wide.s32 	%rd101, %r57, 4;
	add.s64 	%rd102, %rd4, %rd101;
	ld.global.u32 	%r58, [%rd102];
	setp.eq.s32 	%p17, %r58, 0;
	@%p17 bra 	$L__BB5_18;
	shl.b32 	%r59, %r113, 1;
	mul.wide.u32 	%rd103, %r59, 8;
	add.s64 	%rd8, %rd3, %rd103;
	ld.global.u64 	%rd104, [%rd8];
	ld.global.u64 	%rd105, [%rd8+8];
	neg.s64 	%rd106, %rd105;
	setp.eq.s64 	%p18, %rd104, %rd106;
	@%p18 bra 	$L__BB5_18;
	ld.param.u64 	%rd168, [_Z5allocPiPxiiiS0_S0_S0_S_S_S__param_1];
	mul.wide.u32 	%rd107, %r113, 4;
	add.s64 	%rd108, %rd2, %rd107;
	ld.global.u32 	%r60, [%rd108];
	add.s32 	%r4, %r60, 1;
	st.global.u32 	[%rd108], %r4;
	cvta.to.global.u64 	%rd109, %rd168;
	mul.wide.u32 	%rd110, %r113, 8;
	add.s64 	%rd111, %rd109, %rd110;
	ld.global.u64 	%rd112, [%rd111];
	setp.le.s64 	%p19, %rd112, %rd6;
	@%p19 bra 	$L__BB5_15;
	ld.param.u64 	%rd171, [_Z5allocPiPxiiiS0_S0_S0_S_S_S__param_6];
	cvta.to.global.u64 	%rd113, %rd171;
	add.s64 	%rd115, %rd113, %rd110;
	ld.global.u64 	%rd116, [%rd115];
	mul.lo.s32 	%r61, %r113, 24;
	mul.wide.u32 	%rd117, %r61, 8;
	add.s64 	%rd118, %rd1, %rd117;
	st.global.u64 	[%rd118], %rd116;
	ld.global.u64 	%rd119, [%rd8+8];
	ld.global.u64 	%rd120, [%rd118+16];
	add.s64 	%rd121, %rd120, %rd119;
	st.global.u64 	[%rd118+16], %rd121;
	mov.b64 	%rd122, 0;
	st.global.u64 	[%rd8+8], %rd122;
$L__BB5_15:
	ld.global.s32 	%rd123, [%rd7];
	mul.lo.s32 	%r62, %r113, 24;
	mad.lo.s32 	%r63, %r4, 3, %r62;
	mul.wide.s32 	%rd124, %r63, 8;
	add.s64 	%rd9, %rd1, %rd124;
	st.global.u64 	[%rd9], %rd123;
	ld.global.s32 	%rd10, [%rd5];
	ld.global.u64 	%rd11, [%rd8+8];
	setp.lt.s64 	%p20, %rd11, %rd10;
	@%p20 bra 	$L__BB5_17;
	st.global.u64 	[%rd9+16], %rd10;
	ld.global.s32 	%rd125, [%rd5];
	ld.global.u64 	%rd126, [%rd8+8];
	sub.s64 	%rd127, %rd126, %rd125;
	st.global.u64 	[%rd8+8], %rd127;
	mov.b32 	%r64, 0;
	st.global.u32 	[%rd5], %r64;
	bra.uni 	$L__BB5_18;
$L__BB5_17:
	st.global.u64 	[%rd9+16], %rd11;
	ld.global.u32 	%r65, [%rd8+8];
	ld.global.u32 	%r66, [%rd5];
	sub.s32 	%r67, %r66, %r65;
	st.global.u32 	[%rd5], %r67;
	mov.b64 	%rd128, 0;
	st.global.u64 	[%rd8+8], %rd128;
$L__BB5_18:
	ld.param.u32 	%r109, [_Z5allocPiPxiiiS0_S0_S0_S_S_S__param_2];
	setp.eq.s32 	%p21, %r109, 1;
	mov.b32 	%r119, 0;
	@%p21 bra 	$L__BB5_40;
	ld.param.u32 	%r110, [_Z5allocPiPxiiiS0_S0_S0_S_S_S__param_2];
	and.b32  	%r119, %r110, 2147483646;
	neg.s32 	%r118, %r119;
	add.s64 	%rd174, %rd2, 4;
	add.s64 	%rd13, %rd4, 4;
	mov.b32 	%r117, 25;
	mov.b32 	%r116, 2;
	mov.u32 	%r115, %r2;
$L__BB5_20:
	mul.wide.s32 	%rd129, %r115, 4;
	add.s64 	%rd24, %rd13, %rd129;
	ld.global.u32 	%r71, [%rd24+-4];
	setp.eq.s32 	%p22, %r71, 0;
	@%p22 bra 	$L__BB5_34;
	add.s32 	%r72, %r116, -2;
	mul.wide.u32 	%rd130, %r72, 8;
	add.s64 	%rd25, %rd3, %rd130;
	ld.global.u64 	%rd26, [%rd25];
	ld.global.u64 	%rd131, [%rd25+8];
	neg.s64 	%rd132, %rd131;
	setp.eq.s64 	%p23, %rd26, %rd132;
	@%p23 bra 	$L__BB5_34;
	ld.global.u32 	%r16, [%rd174+-4];
	ld.global.s32 	%rd27, [%rd5];
	setp.ge.s64 	%p24, %rd26, %rd27;
	@%p24 bra 	$L__BB5_33;
	mad.lo.s32 	%r76, %r16, 3, %r117;
	add.s32 	%r77, %r76, -24;
	mul.wide.s32 	%rd138, %r77, 8;
	add.s64 	%rd139, %rd1, %rd138;
	st.global.u64 	[%rd139], %rd26;
	ld.global.u32 	%r78, [%rd25];
	ld.global.u32 	%r79, [%rd5];
	sub.s32 	%r80, %r79, %r78;
	st.global.u32 	[%rd5], %r80;
	mov.b64 	%rd140, 0;
	st.global.u64 	[%rd25], %rd140;
	mov.b32 	%r81, 0;
	st.global.u32 	[%rd24+-4], %r81;
	bra.uni 	$L__BB5_34;
$L__BB5_24:
	st.global.u64 	[%rd16+16], %rd17;
	ld.global.s32 	%rd71, [%rd5];
	ld.global.u64 	%rd72, [%rd15+8];
	sub.s64 	%rd73, %rd72, %rd71;
	st.global.u64 	[%rd15+8], %rd73;
	mov.b32 	%r40, 0;
	st.global.u32 	[%rd5], %r40;
$L__BB5_25:
	ld.global.u32 	%r44, [%rd14+4];
	setp.eq.s32 	%p10, %r44, 0;
	@%p10 bra 	$L__BB5_32;
	shl.b32 	%r45, %r114, 1;
	add.s32 	%r46, %r45, 2;
	mul.wide.u32 	%rd75, %r46, 8;
	add.s64 	%rd19, %rd3, %rd75;
	ld.global.u64 	%rd76, [%rd19];
	ld.global.u64 	%rd77, [%rd19+8];
	neg.s64 	%rd78, %rd77;
	setp.eq.s64 	%p11, %rd76, %rd78;
	@%p11 bra 	$L__BB5_32;
	ld.param.u64 	%rd167, [_Z5allocPiPxiiiS0_S0_S0_S_S_S__param_1];
	mul.wide.u32 	%rd79, %r114, 4;
	add.s64 	%rd80, %rd2, %rd79;
	ld.global.u32 	%r47, [%rd80+4];
	add.s32 	%r9, %r47, 1;
	st.global.u32 	[%rd80+4], %r9;
	cvta.to.global.u64 	%rd81, %rd167;
	mul.wide.u32 	%rd82, %r114, 8;
	add.s64 	%rd83, %rd81, %rd82;
	ld.global.u64 	%rd84, [%rd83+8];
	setp.le.s64 	%p12, %rd84, %rd6;
	@%p12 bra 	$L__BB5_29;
	ld.param.u64 	%rd170, [_Z5allocPiPxiiiS0_S0_S0_S_S_S__param_6];
	cvta.to.global.u64 	%rd85, %rd170;
	add.s64 	%rd87, %rd85, %rd82;
	ld.global.u64 	%rd88, [%rd87+8];
	mad.lo.s32 	%r48, %r114, 24, 24;
	mul.wide.u32 	%rd89, %r48, 8;
	add.s64 	%rd90, %rd1, %rd89;
	st.global.u64 	[%rd90], %rd88;
	ld.global.u64 	%rd91, [%rd19+8];
	ld.global.u64 	%rd92, [%rd90+16];
	add.s64 	%rd93, %rd92, %rd91;
	st.global.u64 	[%rd90+16], %rd93;
	mov.b64 	%rd94, 0;
	st.global.u64 	[%rd19+8], %rd94;
$L__BB5_29:
	ld.global.s32 	%rd95, [%rd7];
	mul.lo.s32 	%r49, %r9, 3;
	mad.lo.s32 	%r50, %r114, 24, %r49;
	add.s32 	%r51, %r50, 24;
	mul.wide.s32 	%rd96, %r51, 8;
	add.s64 	%rd20, %rd1, %rd96;
	st.global.u64 	[%rd20], %rd95;
	ld.global.s32 	%rd21, [%rd5];
	ld.global.u64 	%rd22, [%rd19+8];
	setp.lt.s64 	%p13, %rd22, %rd21;
	@%p13 bra 	$L__BB5_31;
	st.global.u64 	[%rd20+16], %rd21;
	ld.global.s32 	%rd97, [%rd5];
	ld.global.u64 	%rd98, [%rd19+8];
	sub.s64 	%rd99, %rd98, %rd97;
	st.global.u64 	[%rd19+8], %rd99;
	mov.b32 	%r52, 0;
	st.global.u32 	[%rd5], %r52;
	bra.uni 	$L__BB5_32;
$L__BB5_31:
	st.global.u64 	[%rd20+16], %rd22;
	ld.global.u32 	%r53, [%rd19+8];
	ld.global.u32 	%r54, [%rd5];
	sub.s32 	%r55, %r54, %r53;
	st.global.u32 	[%rd5], %r55;
	mov.b64 	%rd100, 0;
	st.global.u64 	[%rd19+8], %rd100;
$L__BB5_32:
	ld.param.u32 	%r107, [_Z5allocPiPxiiiS0_S0_S0_S_S_S__param_2];
	add.s32 	%r114, %r114, 2;
	and.b32  	%r113, %r107, 2147483646;
	setp.eq.s32 	%p14, %r114, %r113;
	@%p14 bra 	$L__BB5_10;
	bra.uni 	$L__BB5_4;
$L__BB5_33:
	mad.lo.s32 	%r73, %r16, 3, %r117;
	add.s32 	%r74, %r73, -24;
	mul.wide.s32 	%rd133, %r74, 8;
	add.s64 	%rd134, %rd1, %rd133;
	st.global.u64 	[%rd134], %rd27;
	ld.global.s32 	%rd135, [%rd5];
	ld.global.u64 	%rd136, [%rd25];
	sub.s64 	%rd137, %rd136, %rd135;
	st.global.u64 	[%rd25], %rd137;
	mov.b32 	%r75, 0;
	st.global.u32 	[%rd5], %r75;
$L__BB5_34:
	ld.global.u32 	%r82, [%rd24];
	setp.eq.s32 	%p25, %r82, 0;
	@%p25 bra 	$L__BB5_39;
	mul.wide.u32 	%rd141, %r116, 8;
	add.s64 	%rd28, %rd3, %rd141;
	ld.global.u64 	%rd29, [%rd28];
	ld.global.u64 	%rd142, [%rd28+8];
	neg.s64 	%rd143, %rd142;
	setp.eq.s64 	%p26, %rd29, %rd143;
	@%p26 bra 	$L__BB5_39;
	ld.global.u32 	%r17, [%rd174];
	ld.global.s32 	%rd30, [%rd5];
	setp.lt.s64 	%p27, %rd29, %rd30;
	@%p27 bra 	$L__BB5_38;
	mad.lo.s32 	%r83, %r17, 3, %r117;
	mul.wide.s32 	%rd144, %r83, 8;
	add.s64 	%rd145, %rd1, %rd144;
	st.global.u64 	[%rd145], %rd30;
	ld.global.s32 	%rd146, [%rd5];
	ld.global.u64 	%rd147, [%rd28];
	sub.s64 	%rd148, %rd147, %rd146;
	st.global.u64 	[%rd28], %rd148;
	mov.b32 	%r84, 0;
	st.global.u32 	[%rd5], %r84;
	bra.uni 	$L__BB5_39;
$L__BB5_38:
	mad.lo.s32 	%r85, %r17, 3, %r117;
	mul.wide.s32 	%rd149, %r85, 8;
	add.s64 	%rd150, %rd1, %rd149;
	st.global.u64 	[%rd150], %rd29;
	ld.global.u32 	%r86, [%rd28];
	ld.global.u32 	%r87, [%rd5];
	sub.s32 	%r88, %r87, %r86;
	st.global.u32 	[%rd5], %r88;
	mov.b64 	%rd151, 0;
	st.global.u64 	[%rd28], %rd151;
	mov.b32 	%r89, 0;
	st.global.u32 	[%rd24], %r89;
$L__BB5_39:
	add.s32 	%r118, %r118, 2;
	add.s32 	%r117, %r117, 48;
	add.s64 	%rd174, %rd174, 8;
	add.s32 	%r116, %r116, 4;
	add.s32 	%r115, %r115, 2;
	setp.ne.s32 	%p28, %r118, 0;
	@%p28 bra 	$L__BB5_20;
$L__BB5_40:
	ld.param.u32 	%r111, [_Z5allocPiPxiiiS0_S0_S0_S_S_S__param_2];
	and.b32  	%r90, %r111, 1;
	setp.eq.b32 	%p29, %r90, 1;
	not.pred 	%p30, %p29;
	@%p30 bra 	$L__BB5_46;
	add.s32 	%r91, %r119, %r2;
	mul.wide.s32 	%rd152, %r91, 4;
	add.s64 	%rd32, %rd4, %rd152;
	ld.global.u32 	%r92, [%rd32];
	setp.eq.s32 	%p31, %r92, 0;
	@%p31 bra 	$L__BB5_46;
	shl.b32 	%r93, %r119, 1;
	mul.wide.u32 	%rd153, %r93, 8;
	add.s64 	%rd33, %rd3, %rd153;
	ld.global.u64 	%rd34, [%rd33];
	ld.global.u64 	%rd154, [%rd33+8];
	neg.s64 	%rd155, %rd154;
	setp.eq.s64 	%p32, %rd34, %rd155;
	@%p32 bra 	$L__BB5_46;
	mul.wide.u32 	%rd156, %r119, 4;
	add.s64 	%rd157, %rd2, %rd156;
	ld.global.u32 	%r23, [%rd157];
	ld.global.s32 	%rd35, [%rd5];
	setp.lt.s64 	%p33, %rd34, %rd35;
	@%p33 bra 	$L__BB5_45;
	mul.lo.s32 	%r94, %r23, 3;
	mad.lo.s32 	%r95, %r119, 24, %r94;
	add.s32 	%r96, %r95, 1;
	mul.wide.s32 	%rd158, %r96, 8;
	add.s64 	%rd159, %rd1, %rd158;
	st.global.u64 	[%rd159], %rd35;
	ld.global.s32 	%rd160, [%rd5];
	ld.global.u64 	%rd161, [%rd33];
	sub.s64 	%rd162, %rd161, %rd160;
	st.global.u64 	[%rd33], %rd162;
	mov.b32 	%r97, 0;
	st.global.u32 	[%rd5], %r97;
	bra.uni 	$L__BB5_46;
$L__BB5_45:
	mul.lo.s32 	%r98, %r23, 3;
	mad.lo.s32 	%r99, %r119, 24, %r98;
	add.s32 	%r100, %r99, 1;
	mul.wide.s32 	%rd163, %r100, 8;
	add.s64 	%rd164, %rd1, %rd163;
	st.global.u64 	[%rd164], %rd34;
	ld.global.u32 	%r101, [%rd33];
	ld.global.u32 	%r102, [%rd5];
	sub.s32 	%r103, %r102, %r101;
	st.global.u32 	[%rd5], %r103;
	mov.b64 	%rd165, 0;
	st.global.u64 	[%rd33], %rd165;
	mov.b32 	%r104, 0;
	st.global.u32 	[%rd32], %r104;
$L__BB5_46:
	ret;

}
	// .globl	_Z13check_if_fullPiPxS_ix
.visible .entry _Z13check_if_fullPiPxS_ix(
	.param .u64 .ptr .align 1 _Z13check_if_fullPiPxS_ix_param_0,
	.param .u64 .ptr .align 1 _Z13check_if_fullPiPxS_ix_param_1,
	.param .u64 .ptr .align 1 _Z13check_if_fullPiPxS_ix_param_2,
	.param .u32 _Z13check_if_fullPiPxS_ix_param_3,
	.param .u64 _Z13check_if_fullPiPxS_ix_param_4
)
{
	.reg .pred 	%p<3>;
	.reg .b32 	%r<8>;
	.reg .b64 	%rd<18>;

	ld.param.u64 	%rd1, [_Z13check_if_fullPiPxS_ix_param_0];
	ld.param.u64 	%rd2, [_Z13check_if_fullPiPxS_ix_param_1];
	ld.param.u64 	%rd3, [_Z13check_if_fullPiPxS_ix_param_2];
	ld.param.u32 	%r2, [_Z13check_if_fullPiPxS_ix_param_3];
	ld.param.u64 	%rd4, [_Z13check_if_fullPiPxS_ix_param_4];
	mov.u32 	%r3, %ntid.x;
	mov.u32 	%r4, %ctaid.x;
	mov.u32 	%r5, %tid.x;
	mad.lo.s32 	%r1, %r3, %r4, %r5;
	setp.ge.u32 	%p1, %r1, %r2;
	@%p1 bra 	$L__BB6_3;
	cvta.to.global.u64 	%rd5, %rd1;
	mul.wide.u32 	%rd6, %r1, 4;
	add.s64 	%rd7, %rd5, %rd6;
	ld.global.u32 	%r6, [%rd7];
	setp.ne.s32 	%p2, %r6, 0;
	@%p2 bra 	$L__BB6_3;
	mov.u32 	%r7, %ctaid.y;
	cvt.u64.u32 	%rd8, %r7;
	cvta.to.global.u64 	%rd9, %rd3;
	add.s64 	%rd11, %rd9, %rd6;
	ld.global.s32 	%rd12, [%rd11];
	mad.lo.s64 	%rd13, %rd4, %rd8, %rd12;
	cvta.to.global.u64 	%rd14, %rd2;
	shl.b64 	%rd15, %rd13, 3;
	add.s64 	%rd16, %rd14, %rd15;
	mov.b64 	%rd17, 1000000000;
	st.global.u64 	[%rd16], %rd17;
$L__BB6_3:
	ret;

}
	// .globl	_Z16final_processingPxS_
.visible .entry _Z16final_processingPxS_(
	.param .u64 .ptr .align 1 _Z16final_processingPxS__param_0,
	.param .u64 .ptr .align 1 _Z16final_processingPxS__param_1
)
{
	.reg .b32 	%r<4>;
	.reg .b64 	%rd<15>;

	ld.param.u64 	%rd1, [_Z16final_processingPxS__param_0];
	ld.param.u64 	%rd2, [_Z16final_processingPxS__param_1];
	cvta.to.global.u64 	%rd3, %rd2;
	cvta.to.global.u64 	%rd4, %rd1;
	mov.u32 	%r1, %ctaid.x;
	shl.b32 	%r2, %r1, 1;
	mul.wide.u32 	%rd5, %r2, 8;
	add.s64 	%rd6, %rd4, %rd5;
	ld.global.u64 	%rd7, [%rd6];
	mul.lo.s32 	%r3, %r1, 24;
	mul.wide.u32 	%rd8, %r3, 8;
	add.s64 	%rd9, %rd3, %rd8;
	ld.global.u64 	%rd10, [%rd9+8];
	add.s64 	%rd11, %rd10, %rd7;
	st.global.u64 	[%rd9+8], %rd11;
	ld.global.u64 	%rd12, [%rd6+8];
	ld.global.u64 	%rd13, [%rd9+16];
	add.s64 	%rd14, %rd13, %rd12;
	st.global.u64 	[%rd9+16], %rd14;
	ret;

}
	// .globl	_Z10init_dropsPxS_
.visible .entry _Z10init_dropsPxS_(
	.param .u64 .ptr .align 1 _Z10init_dropsPxS__param_0,
	.param .u64 .ptr .align 1 _Z10init_dropsPxS__param_1
)
{
	.reg .pred 	%p<2>;
	.reg .b32 	%r<10>;
	.reg .b64 	%rd<16>;

	ld.param.u64 	%rd3, [_Z10init_dropsPxS__param_0];
	ld.param.u64 	%rd4, [_Z10init_dropsPxS__param_1];
	mov.u32 	%r1, %ctaid.x;
	mov.u32 	%r2, %tid.x;
	setp.ne.s32 	%p1, %r2, 0;
	@%p1 bra 	$L__BB8_2;
	cvta.to.global.u64 	%rd6, %rd4;
	mul.wide.u32 	%rd7, %r1, 8;
	add.s64 	%rd8, %rd6, %rd7;
	ld.global.u64 	%rd15, [%rd8];
	mul.lo.s32 	%r9, %r1, 24;
	bra.uni 	$L__BB8_3;
$L__BB8_2:
	mul.lo.s32 	%r6, %r2, 3;
	mad.lo.s32 	%r9, %r1, 24, %r6;
	mov.b64 	%rd15, -1;
$L__BB8_3:
	cvta.to.global.u64 	%rd9, %rd3;
	mul.wide.u32 	%rd10, %r9, 8;
	add.s64 	%rd11, %rd9, %rd10;
	st.global.u64 	[%rd11], %rd15;
	mul.lo.s32 	%r7, %r2, 3;
	mad.lo.s32 	%r8, %r1, 24, %r7;
	mul.wide.u32 	%rd12, %r8, 8;
	add.s64 	%rd13, %rd9, %rd12;
	mov.b64 	%rd14, 0;
	st.global.u64 	[%rd13+8], %rd14;
	st.global.u64 	[%rd13+16], %rd14;
	ret;

}
	// .globl	_Z5checkPxS_iS_
.visible .entry _Z5checkPxS_iS_(
	.param .u64 .ptr .align 1 _Z5checkPxS_iS__param_0,
	.param .u64 .ptr .align 1 _Z5checkPxS_iS__param_1,
	.param .u32 _Z5checkPxS_iS__param_2,
	.param .u64 .ptr .align 1 _Z5checkPxS_iS__param_3
)
{
	.reg .pred 	%p<2>;
	.reg .b32 	%r<2>;
	.reg .b64 	%rd<11>;

	ld.param.u64 	%rd1, [_Z5checkPxS_iS__param_0];
	ld.param.u64 	%rd2, [_Z5checkPxS_iS__param_1];
	ld.param.u32 	%r1, [_Z5checkPxS_iS__param_2];
	ld.param.u64 	%rd3, [_Z5checkPxS_iS__param_3];
	setp.lt.s32 	%p1, %r1, 30;
	@%p1 bra 	$L__BB9_2;
	cvta.to.global.u64 	%rd4, %rd2;
	cvta.to.global.u64 	%rd5, %rd1;
	cvta.to.global.u64 	%rd6, %rd3;
	ld.global.u64 	%rd7, [%rd4+232];
	st.global.u64 	[%rd5+5568], %rd7;
	ld.global.u64 	%rd8, [%rd6+464];
	st.global.u64 	[%rd5+5576], %rd8;
	ld.global.u64 	%rd9, [%rd6+472];
	st.global.u64 	[%rd5+5584], %rd9;
	mov.b64 	%rd10, 0;
	st.global.u64 	[%rd6+464], %rd10;
	st.global.u64 	[%rd6+472], %rd10;
$L__BB9_2:
	ret;

}
	// .globl	_Z11relax_edgesPiiPxS_PbS_i
.visible .entry _Z11relax_edgesPiiPxS_PbS_i(
	.param .u64 .ptr .align 1 _Z11relax_edgesPiiPxS_PbS_i_param_0,
	.param .u32 _Z11relax_edgesPiiPxS_PbS_i_param_1,
	.param .u64 .ptr .align 1 _Z11relax_edgesPiiPxS_PbS_i_param_2,
	.param .u64 .ptr .align 1 _Z11relax_edgesPiiPxS_PbS_i_param_3,
	.param .u64 .ptr .align 1 _Z11relax_edgesPiiPxS_PbS_i_param_4,
	.param .u64 .ptr .align 1 _Z11relax_edgesPiiPxS_PbS_i_param_5,
	.param .u32 _Z11relax_edgesPiiPxS_PbS_i_param_6
)
{
	.reg .pred 	%p<12>;
	.reg .b16 	%rs<3>;
	.reg .b32 	%r<13>;
	.reg .b64 	%rd<35>;

	ld.param.u64 	%rd13, [_Z11relax_edgesPiiPxS_PbS_i_param_0];
	ld.param.u32 	%r4, [_Z11relax_edgesPiiPxS_PbS_i_param_1];
	ld.param.u64 	%rd14, [_Z11relax_edgesPiiPxS_PbS_i_param_2];
	ld.param.u64 	%rd15, [_Z11relax_edgesPiiPxS_PbS_i_param_3];
	ld.param.u64 	%rd16, [_Z11relax_edgesPiiPxS_PbS_i_param_4];
	ld.param.u64 	%rd17, [_Z11relax_edgesPiiPxS_PbS_i_param_5];
	cvta.to.global.u64 	%rd1, %rd16;
	cvta.to.global.u64 	%rd2, %rd15;
	cvta.to.global.u64 	%rd3, %rd17;
	mov.u32 	%r5, %ctaid.x;
	mov.u32 	%r6, %ntid.x;
	mov.u32 	%r7, %tid.x;
	mad.lo.s32 	%r1, %r5, %r6, %r7;
	setp.ge.s32 	%p1, %r1, %r4;
	@%p1 bra 	$L__BB10_13;
	cvta.to.global.u64 	%rd18, %rd14;
	cvta.to.global.u64 	%rd19, %rd13;
	shl.b32 	%r8, %r1, 2;
	mul.wide.s32 	%rd20, %r8, 4;
	add.s64 	%rd21, %rd19, %rd20;
	ld.global.u32 	%r2, [%rd21];
	ld.global.u32 	%r3, [%rd21+4];
	ld.global.s32 	%rd8, [%rd21+8];
	mul.wide.s32 	%rd22, %r2, 8;
	add.s64 	%rd4, %rd18, %rd22;
	ld.global.u64 	%rd5, [%rd4];
	mul.wide.s32 	%rd23, %r3, 8;
	add.s64 	%rd6, %rd18, %rd23;
	ld.global.u64 	%rd24, [%rd6];
	setp.eq.s64 	%p2, %rd5, 1000000000;
	add.s64 	%rd25, %rd5, %rd8;
	setp.ge.s64 	%p3, %rd25, %rd24;
	or.pred  	%p4, %p2, %p3;
	@%p4 bra 	$L__BB10_7;
	mul.wide.s32 	%rd26, %r3, 4;
	add.s64 	%rd10, %rd3, %rd26;
$L__BB10_3:
	atom.relaxed.global.cas.b32 	%r9, [%rd10], 0, 1;
	setp.ne.s32 	%p5, %r9, 0;
	@%p5 bra 	$L__BB10_3;
	ld.global.u64 	%rd27, [%rd6];
	setp.ge.s64 	%p6, %rd25, %rd27;
	@%p6 bra 	$L__BB10_6;
	st.global.u64 	[%rd6], %rd25;
	add.s64 	%rd29, %rd2, %rd26;
	st.global.u32 	[%rd29], %r2;
	mov.b16 	%rs1, 1;
	st.global.u8 	[%rd1], %rs1;
$L__BB10_6:
	mov.b32 	%r10, 0;
	st.global.u32 	[%rd10], %r10;
$L__BB10_7:
	setp.eq.s64 	%p7, %rd24, 1000000000;
	add.s64 	%rd11, %rd24, %rd8;
	setp.ge.s64 	%p8, %rd11, %rd5;
	or.pred  	%p9, %p7, %p8;
	@%p9 bra 	$L__BB10_13;
	mul.wide.s32 	%rd31, %r2, 4;
	add.s64 	%rd12, %rd3, %rd31;
$L__BB10_9:
	atom.relaxed.global.cas.b32 	%r11, [%rd12], 0, 1;
	setp.ne.s32 	%p10, %r11, 0;
	@%p10 bra 	$L__BB10_9;
	ld.global.u64 	%rd32, [%rd4];
	setp.ge.s64 	%p11, %rd11, %rd32;
	@%p11 bra 	$L__BB10_12;
	st.global.u64 	[%rd4], %rd11;
	add.s64 	%rd34, %rd2, %rd31;
	st.global.u32 	[%rd34], %r3;
	mov.b16 	%rs2, 1;
	st.global.u8 	[%rd1], %rs2;
$L__BB10_12:
	mov.b32 	%r12, 0;
	st.global.u32 	[%rd12], %r12;
$L__BB10_13:
	ret;

}
	// .globl	_Z24reconstruct_paths_kernelPKiPKxPxS3_ii
.visible .entry _Z24reconstruct_paths_kernelPKiPKxPxS3_ii(
	.param .u64 .ptr .align 1 _Z24reconstruct_paths_kernelPKiPKxPxS3_ii_param_0,
	.param .u64 .ptr .align 1 _Z24reconstruct_paths_kernelPKiPKxPxS3_ii_param_1,
	.param .u64 .ptr .align 1 _Z24reconstruct_paths_kernelPKiPKxPxS3_ii_param_2,
	.param .u64 .ptr .align 1 _Z24reconstruct_paths_kernelPKiPKxPxS3_ii_param_3,
	.param .u32 _Z24reconstruct_paths_kernelPKiPKxPxS3_ii_param_4,
	.param .u32 _Z24reconstruct_paths_kernelPKiPKxPxS3_ii_param_5
)
{
	.reg .pred 	%p<13>;
	.reg .b32 	%r<35>;
	.reg .b64 	%rd<62>;

	ld.param.u64 	%rd21, [_Z24reconstruct_paths_kernelPKiPKxPxS3_ii_param_0];
	ld.param.u64 	%rd23, [_Z24reconstruct_paths_kernelPKiPKxPxS3_ii_param_1];
	ld.param.u64 	%rd24, [_Z24reconstruct_paths_kernelPKiPKxPxS3_ii_param_2];
	ld.param.u64 	%rd22, [_Z24reconstruct_paths_kernelPKiPKxPxS3_ii_param_3];
	ld.param.u32 	%r20, [_Z24reconstruct_paths_kernelPKiPKxPxS3_ii_param_4];
	ld.param.u32 	%r21, [_Z24reconstruct_paths_kernelPKiPKxPxS3_ii_param_5];
	cvta.to.global.u64 	%rd1, %rd24;
	cvta.to.global.u64 	%rd25, %rd23;
	mov.u32 	%r1, %ctaid.x;
	mov.u32 	%r22, %tid.x;
	cvt.u64.u32 	%rd2, %r22;
	mul.wide.u32 	%rd26, %r1, 24;
	mul.wide.u32 	%rd27, %r22, 3;
	add.s64 	%rd28, %rd26, %rd27;
	shl.b64 	%rd29, %rd28, 3;
	add.s64 	%rd3, %rd25, %rd29;
	ld.global.u64 	%rd59, [%rd3+24];
	setp.eq.s64 	%p1, %rd59, -1;
	@%p1 bra 	$L__BB11_13;
	ld.global.u64 	%rd5, [%rd3];
	cvt.s64.s32 	%rd6, %r20;
	mul.wide.s32 	%rd30, %r20, 8;
	{ // callseq 74, 0
	.param .b64 param0;
	st.param.b64 	[param0], %rd30;
	.param .b64 retval0;
	call.uni (retval0), 
	malloc, 
	(
	param0
	);
	ld.param.b64 	%rd31, [retval0];
	} // callseq 74
	setp.lt.s32 	%p2, %r21, 1;
	mov.b32 	%r29, 0;
	@%p2 bra 	$L__BB11_5;
	mul.lo.s64 	%rd8, %rd5, %rd6;
	cvta.to.global.u64 	%rd9, %rd21;
	mov.b32 	%r28, 0;
	mov.u64 	%rd58, %rd59;
$L__BB11_3:
	add.s32 	%r29, %r28, 1;
	mul.wide.u32 	%rd32, %r28, 8;
	add.s64 	%rd33, %rd31, %rd32;
	st.u64 	[%rd33], %rd58;
	setp.eq.s64 	%p3, %rd58, %rd5;
	mov.u64 	%rd59, %rd5;
	@%p3 bra 	$L__BB11_5;
	add.s64 	%rd34, %rd58, %rd8;
	shl.b64 	%rd35, %rd34, 2;
	add.s64 	%rd36, %rd9, %rd35;
	ld.global.s32 	%rd58, [%rd36];
	setp.ne.s64 	%p4, %rd58, -1;
	setp.lt.s32 	%p5, %r29, %r21;
	and.pred  	%p6, %p4, %p5;
	mov.u32 	%r28, %r29;
	mov.u64 	%rd59, %rd58;
	@%p6 bra 	$L__BB11_3;
$L__BB11_5:
	setp.ne.s64 	%p7, %rd59, %rd5;
	@%p7 bra 	$L__BB11_13;
	cvt.s64.s32 	%rd37, %r29;
	mul.wide.u32 	%rd38, %r1, 7;
	add.s64 	%rd13, %rd38, %rd2;
	cvta.to.global.u64 	%rd39, %rd22;
	shl.b64 	%rd40, %rd13, 3;
	add.s64 	%rd41, %rd39, %rd40;
	st.global.u64 	[%rd41], %rd37;
	setp.lt.s32 	%p8, %r29, 1;
	@%p8 bra 	$L__BB11_13;
	and.b32  	%r5, %r29, 3;
	setp.lt.u32 	%p9, %r29, 4;
	mov.b32 	%r32, 0;
	@%p9 bra 	$L__BB11_10;
	and.b32  	%r32, %r29, 2147483644;
	and.b32  	%r26, %r29, -4;
	neg.s32 	%r31, %r26;
	add.s64 	%rd14, %rd31, -8;
	add.s32 	%r30, %r29, -1;
	mul.lo.s64 	%rd42, %rd13, %rd6;
	shl.b64 	%rd43, %rd42, 3;
	add.s64 	%rd44, %rd43, %rd1;
	add.s64 	%rd60, %rd44, 16;
$L__BB11_9:
	mul.wide.s32 	%rd45, %r30, 8;
	add.s64 	%rd46, %rd14, %rd45;
	ld.u64 	%rd47, [%rd46+8];
	st.global.u64 	[%rd60+-16], %rd47;
	ld.u64 	%rd48, [%rd46];
	st.global.u64 	[%rd60+-8], %rd48;
	ld.u64 	%rd49, [%rd46+-8];
	st.global.u64 	[%rd60], %rd49;
	ld.u64 	%rd50, [%rd46+-16];
	st.global.u64 	[%rd60+8], %rd50;
	add.s32 	%r31, %r31, 4;
	add.s32 	%r30, %r30, -4;
	add.s64 	%rd60, %rd60, 32;
	setp.ne.s32 	%p10, %r31, 0;
	@%p10 bra 	$L__BB11_9;
$L__BB11_10:
	setp.eq.s32 	%p11, %r5, 0;
	@%p11 bra 	$L__BB11_13;
	mul.lo.s64 	%rd51, %rd13, %rd6;
	shl.b64 	%rd52, %rd51, 3;
	mul.wide.u32 	%rd53, %r32, 8;
	add.s64 	%rd54, %rd52, %rd53;
	add.s64 	%rd61, %rd1, %rd54;
	not.b32 	%r27, %r32;
	add.s32 	%r34, %r27, %r29;
	neg.s32 	%r33, %r5;
$L__BB11_12:
	.pragma "nounroll";
	mul.wide.s32 	%rd55, %r34, 8;
	add.s64 	%rd56, %rd31, %rd55;
	ld.u64 	%rd57, [%rd56];
	st.global.u64 	[%rd61], %rd57;
	add.s64 	%rd61, %rd61, 8;
	add.s32 	%r34, %r34, -1;
	add.s32 	%r33, %r33, 1;
	setp.ne.s32 	%p12, %r33, 0;
	@%p12 bra 	$L__BB11_12;
$L__BB11_13:
	ret;

}
	// .globl	_Z13path_l_kernelPxS_S_
.visible .entry _Z13path_l_kernelPxS_S_(
	.param .u64 .ptr .align 1 _Z13path_l_kernelPxS_S__param_0,
	.param .u64 .ptr .align 1 _Z13path_l_kernelPxS_S__param_1,
	.param .u64 .ptr .align 1 _Z13path_l_kernelPxS_S__param_2
)
{
	.reg .pred 	%p<8>;
	.reg .b32 	%r<2>;
	.reg .b64 	%rd<45>;

	ld.param.u64 	%rd21, [_Z13path_l_kernelPxS_S__param_0];
	ld.param.u64 	%rd18, [_Z13path_l_kernelPxS_S__param_1];
	ld.param.u64 	%rd19, [_Z13path_l_kernelPxS_S__param_2];
	cvta.to.global.u64 	%rd22, %rd21;
	mov.u32 	%r1, %ctaid.x;
	mul.wide.u32 	%rd23, %r1, 56;
	add.s64 	%rd1, %rd22, %rd23;
	ld.global.u64 	%rd2, [%rd1];
	setp.ne.s64 	%p1, %rd2, 0;
	mov.b64 	%rd42, 1;
	mov.u64 	%rd43, %rd42;
	@%p1 bra 	$L__BB12_2;
$L__BB12_1:
	cvta.to.global.u64 	%rd36, %rd19;
	mul.wide.u32 	%rd37, %r1, 8;
	add.s64 	%rd38, %rd36, %rd37;
	st.global.u64 	[%rd38], %rd42;
	bra.uni 	$L__BB12_9;
$L__BB12_2:
	ld.global.u64 	%rd5, [%rd1+8];
	setp.eq.s64 	%p2, %rd5, 0;
	mov.b64 	%rd42, 2;
	mov.u64 	%rd43, %rd2;
	@%p2 bra 	$L__BB12_1;
	add.s64 	%rd26, %rd2, %rd5;
	add.s64 	%rd43, %rd26, -1;
	ld.global.u64 	%rd7, [%rd1+16];
	setp.eq.s64 	%p3, %rd7, 0;
	mov.b64 	%rd42, 3;
	@%p3 bra 	$L__BB12_1;
	add.s64 	%rd28, %rd43, %rd7;
	add.s64 	%rd43, %rd28, -1;
	ld.global.u64 	%rd9, [%rd1+24];
	setp.eq.s64 	%p4, %rd9, 0;
	mov.b64 	%rd42, 4;
	@%p4 bra 	$L__BB12_1;
	add.s64 	%rd30, %rd43, %rd9;
	add.s64 	%rd43, %rd30, -1;
	ld.global.u64 	%rd11, [%rd1+32];
	setp.eq.s64 	%p5, %rd11, 0;
	mov.b64 	%rd42, 5;
	@%p5 bra 	$L__BB12_1;
	add.s64 	%rd32, %rd43, %rd11;
	add.s64 	%rd43, %rd32, -1;
	ld.global.u64 	%rd13, [%rd1+40];
	setp.eq.s64 	%p6, %rd13, 0;
	mov.b64 	%rd42, 6;
	@%p6 bra 	$L__BB12_1;
	add.s64 	%rd34, %rd43, %rd13;
	add.s64 	%rd43, %rd34, -1;
	ld.global.u64 	%rd15, [%rd1+48];
	setp.eq.s64 	%p7, %rd15, 0;
	mov.b64 	%rd42, 7;
	@%p7 bra 	$L__BB12_1;
	add.s64 	%rd35, %rd43, %rd15;
	add.s64 	%rd43, %rd35, -1;
$L__BB12_9:
	cvta.to.global.u64 	%rd39, %rd18;
	mul.wide.u32 	%rd40, %r1, 8;
	add.s64 	%rd41, %rd39, %rd40;
	st.global.u64 	[%rd41], %rd43;
	ret;

}
	// .globl	_Z16path_concatenatePxS_S_S_x
.visible .entry _Z16path_concatenatePxS_S_S_x(
	.param .u64 .ptr .align 1 _Z16path_concatenatePxS_S_S_x_param_0,
	.param .u64 .ptr .align 1 _Z16path_concatenatePxS_S_S_x_param_1,
	.param .u64 .ptr .align 1 _Z16path_concatenatePxS_S_S_x_param_2,
	.param .u64 .ptr .align 1 _Z16path_concatenatePxS_S_S_x_param_3,
	.param .u64 _Z16path_concatenatePxS_S_S_x_param_4
)
{
	.reg .pred 	%p<15>;
	.reg .b32 	%r<37>;
	.reg .b64 	%rd<107>;

	ld.param.u64 	%rd27, [_Z16path_concatenatePxS_S_S_x_param_0];
	ld.param.u64 	%rd28, [_Z16path_concatenatePxS_S_S_x_param_1];
	ld.param.u64 	%rd29, [_Z16path_concatenatePxS_S_S_x_param_3];
	ld.param.u64 	%rd26, [_Z16path_concatenatePxS_S_S_x_param_4];
	cvta.to.global.u64 	%rd30, %rd27;
	cvta.to.global.u64 	%rd31, %rd29;
	cvta.to.global.u64 	%rd1, %rd28;
	mov.u32 	%r22, %ctaid.x;
	mul.wide.u32 	%rd32, %r22, 7;
	mul.lo.s64 	%rd2, %rd26, %rd32;
	shl.b64 	%rd33, %rd2, 3;
	add.s64 	%rd3, %rd1, %rd33;
	ld.global.u64 	%rd34, [%rd3];
	add.s64 	%rd4, %rd31, %rd33;
	st.global.u64 	[%rd4], %rd34;
	shl.b64 	%rd35, %rd32, 3;
	add.s64 	%rd5, %rd30, %rd35;
	ld.global.u64 	%rd36, [%rd5];
	setp.lt.s64 	%p1, %rd36, 2;
	mov.b32 	%r27, 1;
	@%p1 bra 	$L__BB13_3;
	mov.b32 	%r24, 1;
	mov.b64 	%rd100, 1;
$L__BB13_2:
	shl.b64 	%rd38, %rd100, 3;
	add.s64 	%rd39, %rd3, %rd38;
	ld.global.u64 	%rd40, [%rd39];
	add.s32 	%r27, %r24, 1;
	mul.wide.u32 	%rd41, %r24, 8;
	add.s64 	%rd42, %rd4, %rd41;
	st.global.u64 	[%rd42], %rd40;
	add.s64 	%rd100, %rd100, 1;
	ld.global.u64 	%rd43, [%rd5];
	setp.lt.s64 	%p2, %rd100, %rd43;
	mov.u32 	%r24, %r27;
	@%p2 bra 	$L__BB13_2;
$L__BB13_3:
	ld.global.u64 	%rd44, [%rd5+8];
	setp.lt.s64 	%p3, %rd44, 2;
	@%p3 bra 	$L__BB13_6;
	add.s64 	%rd8, %rd26, %rd2;
	mov.b64 	%rd101, 1;
	mov.u32 	%r26, %r27;
$L__BB13_5:
	add.s64 	%rd46, %rd8, %rd101;
	shl.b64 	%rd47, %rd46, 3;
	add.s64 	%rd48, %rd1, %rd47;
	ld.global.u64 	%rd49, [%rd48];
	add.s32 	%r27, %r26, 1;
	mul.wide.s32 	%rd50, %r26, 8;
	add.s64 	%rd51, %rd4, %rd50;
	st.global.u64 	[%rd51], %rd49;
	add.s64 	%rd101, %rd101, 1;
	ld.global.u64 	%rd52, [%rd5+8];
	setp.lt.s64 	%p4, %rd101, %rd52;
	mov.u32 	%r26, %r27;
	@%p4 bra 	$L__BB13_5;
$L__BB13_6:
	ld.global.u64 	%rd53, [%rd5+16];
	setp.lt.s64 	%p5, %rd53, 2;
	@%p5 bra 	$L__BB13_9;
	shl.b64 	%rd55, %rd26, 1;
	add.s64 	%rd11, %rd55, %rd2;
	mov.b64 	%rd102, 1;
	mov.u32 	%r28, %r27;
$L__BB13_8:
	add.s64 	%rd56, %rd11, %rd102;
	shl.b64 	%rd57, %rd56, 3;
	add.s64 	%rd58, %rd1, %rd57;
	ld.global.u64 	%rd59, [%rd58];
	add.s32 	%r27, %r28, 1;
	mul.wide.s32 	%rd60, %r28, 8;
	add.s64 	%rd61, %rd4, %rd60;
	st.global.u64 	[%rd61], %rd59;
	add.s64 	%rd102, %rd102, 1;
	ld.global.u64 	%rd62, [%rd5+16];
	setp.lt.s64 	%p6, %rd102, %rd62;
	mov.u32 	%r28, %r27;
	@%p6 bra 	$L__BB13_8;
$L__BB13_9:
	ld.global.u64 	%rd63, [%rd5+24];
	setp.lt.s64 	%p7, %rd63, 2;
	@%p7 bra 	$L__BB13_12;
	mad.lo.s64 	%rd14, %rd26, 3, %rd2;
	mov.b64 	%rd103, 1;
	mov.u32 	%r30, %r27;
$L__BB13_11:
	add.s64 	%rd65, %rd14, %rd103;
	shl.b64 	%rd66, %rd65, 3;
	add.s64 	%rd67, %rd1, %rd66;
	ld.global.u64 	%rd68, [%rd67];
	add.s32 	%r27, %r30, 1;
	mul.wide.s32 	%rd69, %r30, 8;
	add.s64 	%rd70, %rd4, %rd69;
	st.global.u64 	[%rd70], %rd68;
	add.s64 	%rd103, %rd103, 1;
	ld.global.u64 	%rd71, [%rd5+24];
	setp.lt.s64 	%p8, %rd103, %rd71;
	mov.u32 	%r30, %r27;
	@%p8 bra 	$L__BB13_11;
$L__BB13_12:
	ld.global.u64 	%rd72, [%rd5+32];
	setp.lt.s64 	%p9, %rd72, 2;
	@%p9 bra 	$L__BB13_15;
	shl.b64 	%rd74, %rd26, 2;
	add.s64 	%rd17, %rd74, %rd2;
	mov.b64 	%rd104, 1;
	mov.u32 	%r32, %r27;
$L__BB13_14:
	add.s64 	%rd75, %rd17, %rd104;
	shl.b64 	%rd76, %rd75, 3;
	add.s64 	%rd77, %rd1, %rd76;
	ld.global.u64 	%rd78, [%rd77];
	add.s32 	%r27, %r32, 1;
	mul.wide.s32 	%rd79, %r32, 8;
	add.s64 	%rd80, %rd4, %rd79;
	st.global.u64 	[%rd80], %rd78;
	add.s64 	%rd104, %rd104, 1;
	ld.global.u64 	%rd81, [%rd5+32];
	setp.lt.s64 	%p10, %rd104, %rd81;
	mov.u32 	%r32, %r27;
	@%p10 bra 	$L__BB13_14;
$L__BB13_15:
	ld.global.u64 	%rd82, [%rd5+40];
	setp.lt.s64 	%p11, %rd82, 2;
	@%p11 bra 	$L__BB13_18;
	mad.lo.s64 	%rd20, %rd26, 5, %rd2;
	mov.b64 	%rd105, 1;
	mov.u32 	%r34, %r27;
$L__BB13_17:
	add.s64 	%rd84, %rd20, %rd105;
	shl.b64 	%rd85, %rd84, 3;
	add.s64 	%rd86, %rd1, %rd85;
	ld.global.u64 	%rd87, [%rd86];
	add.s32 	%r27, %r34, 1;
	mul.wide.s32 	%rd88, %r34, 8;
	add.s64 	%rd89, %rd4, %rd88;
	st.global.u64 	[%rd89], %rd87;
	add.s64 	%rd105, %rd105, 1;
	ld.global.u64 	%rd90, [%rd5+40];
	setp.lt.s64 	%p12, %rd105, %rd90;
	mov.u32 	%r34, %r27;
	@%p12 bra 	$L__BB13_17;
$L__BB13_18:
	ld.global.u64 	%rd91, [%rd5+48];
	setp.lt.s64 	%p13, %rd91, 2;
	@%p13 bra 	$L__BB13_21;
	mad.lo.s64 	%rd23, %rd26, 6, %rd2;
	mov.b64 	%rd106, 1;
$L__BB13_20:
	add.s64 	%rd93, %rd23, %rd106;
	shl.b64 	%rd94, %rd93, 3;
	add.s64 	%rd95, %rd1, %rd94;
	ld.global.u64 	%rd96, [%rd95];
	add.s32 	%r20, %r27, 1;
	mul.wide.s32 	%rd97, %r27, 8;
	add.s64 	%rd98, %rd4, %rd97;
	st.global.u64 	[%rd98], %rd96;
	add.s64 	%rd106, %rd106, 1;
	ld.global.u64 	%rd99, [%rd5+48];
	setp.lt.s64 	%p14, %rd106, %rd99;
	mov.u32 	%r27, %r20;
	@%p14 bra 	$L__BB13_20;
$L__BB13_21:
	ret;

}
	// .globl	_ZN3cub18CUB_300001_SM_10006detail11EmptyKernelIvEEvv
.visible .entry _ZN3cub18CUB_300001_SM_10006detail11EmptyKernelIvEEvv()
{


	ret;

}


// ===== COMPILED SASS (sm_100) =====

	.target	sm_100

	.elftype	@"ET_EXEC"


//--------------------- .note.nv.tkinfo           --------------------------
	.section	.note.nv.tkinfo,"",@"SHT_NOTE"
	.sectionflags	@"SHF_NOTE_NV_TKINFO"
	.tkinfo
        /*0018*/ 	.word	0x00000002
        /*0030*/ 	.string	""
        /*0030*/ 	.string	"ptxas"
        /*0030*/ 	.string	"Cuda compilation tools, release 13.0, V13.0.88"
        /*0030*/ 	.string	"Build cuda_13.0.r13.0/compiler.36424714_0"
        /*0030*/ 	.string	"-arch sm_100 -m 64 "



//--------------------- .note.nv.cuinfo           --------------------------
	.section	.note.nv.cuinfo,"",@"SHT_NOTE"
	.sectionflags	@"SHF_NOTE_NV_CUINFO"
        /*0018*/ 	.short	0x0002
        /*001a*/ 	.short	0x0064
        /*001c*/ 	.short	0x0082
	.zero		2


//--------------------- .nv.info                  --------------------------
	.section	.nv.info,"",@"SHT_CUDA_INFO"
	.align	4


	//----- nvinfo : EIATTR_REGCOUNT
	.align		4
        /*0000*/ 	.byte	0x04, 0x2f
        /*0002*/ 	.short	(.L_48 - .L_47)
	.align		4
.L_47:
        /*0004*/ 	.word	index@(_Z5printPiii)
        /*0008*/ 	.word	0x0000001a


	//----- nvinfo : EIATTR_FRAME_SIZE
	.align		4
.L_48:
        /*000c*/ 	.byte	0x04, 0x11
        /*000e*/ 	.short	(.L_50 - .L_49)
	.align		4
.L_49:
        /*0010*/ 	.word	index@(_Z5printPiii)
        /*0014*/ 	.word	0x00000008


	//----- nvinfo : EIATTR_REGCOUNT
	.align		4
.L_50:
        /*0018*/ 	.byte	0x04, 0x2f
        /*001a*/ 	.short	(.L_52 - .L_51)
	.align		4
.L_51:
        /*001c*/ 	.word	index@(_Z6printlPxii)
        /*0020*/ 	.word	0x0000001a


	//----- nvinfo : EIATTR_FRAME_SIZE
	.align		4
.L_52:
        /*0024*/ 	.byte	0x04, 0x11
        /*0026*/ 	.short	(.L_54 - .L_53)
	.align		4
.L_53:
        /*0028*/ 	.word	index@(_Z6printlPxii)
        /*002c*/ 	.word	0x00000008


	//----- nvinfo : EIATTR_REGCOUNT
	.align		4
.L_54:
        /*0030*/ 	.byte	0x04, 0x2f
        /*0032*/ 	.short	(.L_56 - .L_55)
	.align		4
.L_55:
        /*0034*/ 	.word	index@(_Z12nearest_cityPxPKiS1_S1_S_PiS2_S2_iii)
        /*0038*/ 	.word	0x00000016


	//----- nvinfo : EIATTR_FRAME_SIZE
	.align		4
.L_56:
        /*003c*/ 	.byte	0x04, 0x11
        /*003e*/ 	.short	(.L_58 - .L_57)
	.align		4
.L_57:
        /*0040*/ 	.word	index@(_Z12nearest_cityPxPKiS1_S1_S_PiS2_S2_iii)
        /*0044*/ 	.word	0x00000000


	//----- nvinfo : EIATTR_REGCOUNT
	.align		4
.L_58:
        /*0048*/ 	.byte	0x04, 0x2f
        /*004a*/ 	.short	(.L_60 - .L_59)
	.align		4
.L_59:
        /*004c*/ 	.word	index@(_Z15nearest_shelterPKxPKiS2_S2_PxPiS4_ii)
        /*0050*/ 	.word	0x0000000e


	//----- nvinfo : EIATTR_FRAME_SIZE
	.align		4
.L_60:
        /*0054*/ 	.byte	0x04, 0x11
        /*0056*/ 	.short	(.L_62 - .L_61)
	.align		4
.L_61:
        /*0058*/ 	.word	index@(_Z15nearest_shelterPKxPKiS2_S2_PxPiS4_ii)
        /*005c*/ 	.word	0x00000000


	//----- nvinfo : EIATTR_REGCOUNT
	.align		4
.L_62:
        /*0060*/ 	.byte	0x04, 0x2f
        /*0062*/ 	.short	(.L_64 - .L_63)
	.align		4
.L_63:
        /*0064*/ 	.word	index@(_Z12shift_citiesPKxPKiPxPiS4_S4_iii)
        /*0068*/ 	.word	0x0000001a


	//----- nvinfo : EIATTR_FRAME_SIZE
	.align		4
.L_64:
        /*006c*/ 	.byte	0x04, 0x11
        /*006e*/ 	.short	(.L_66 - .L_65)
	.align		4
.L_65:
        /*0070*/ 	.word	index@(_Z12shift_citiesPKxPKiPxPiS4_S4_iii)
        /*0074*/ 	.word	0x00000000


	//----- nvinfo : EIATTR_REGCOUNT
	.align		4
.L_66:
        /*0078*/ 	.byte	0x04, 0x2f
        /*007a*/ 	.short	(.L_68 - .L_67)
	.align		4
.L_67:
        /*007c*/ 	.word	index@(_Z5allocPiPxiiiS0_S0_S0_S_S_S_)
        /*0080*/ 	.word	0x00000020


	//----- nvinfo : EIATTR_FRAME_SIZE
	.align		4
.L_68:
        /*0084*/ 	.byte	0x04, 0x11
        /*0086*/ 	.short	(.L_70 - .L_69)
	.align		4
.L_69:
        /*0088*/ 	.word	index@(_Z5allocPiPxiiiS0_S0_S0_S_S_S_)
        /*008c*/ 	.word	0x00000000


	//----- nvinfo : EIATTR_REGCOUNT
	.align		4
.L_70:
        /*0090*/ 	.byte	0x04, 0x2f
        /*0092*/ 	.short	(.L_72 - .L_71)
	.align		4
.L_71:
        /*0094*/ 	.word	index@(_Z13check_if_fullPiPxS_ix)
        /*0098*/ 	.word	0x0000000a


	//----- nvinfo : EIATTR_FRAME_SIZE
	.align		4
.L_72:
        /*009c*/ 	.byte	0x04, 0x11
        /*009e*/ 	.short	(.L_74 - .L_73)
	.align		4
.L_73:
        /*00a0*/ 	.word	index@(_Z13check_if_fullPiPxS_ix)
        /*00a4*/ 	.word	0x00000000


	//----- nvinfo : EIATTR_REGCOUNT
	.align		4
.L_74:
        /*00a8*/ 	.byte	0x04, 0x2f
        /*00aa*/ 	.short	(.L_76 - .L_75)
	.align		4
.L_75:
        /*00ac*/ 	.word	index@(_Z16final_processingPxS_)
        /*00b0*/ 	.word	0x0000000e


	//----- nvinfo : EIATTR_FRAME_SIZE
	.align		4
.L_76:
        /*00b4*/ 	.byte	0x04, 0x11
        /*00b6*/ 	.short	(.L_78 - .L_77)
	.align		4
.L_77:
        /*00b8*/ 	.word	index@(_Z16final_processingPxS_)
        /*00bc*/ 	.word	0x00000000


	//----- nvinfo : EIATTR_REGCOUNT
	.align		4
.L_78:
        /*00c0*/ 	.byte	0x04, 0x2f
        /*00c2*/ 	.short	(.L_80 - .L_79)
	.align		4
.L_79:
        /*00c4*/ 	.word	index@(_Z10init_dropsPxS_)
        /*00c8*/ 	.word	0x0000000e


	//----- nvinfo : EIATTR_FRAME_SIZE
	.align		4
.L_80:
        /*00cc*/ 	.byte	0x04, 0x11
        /*00ce*/ 	.short	(.L_82 - .L_81)
	.align		4
.L_81:
        /*00d0*/ 	.word	index@(_Z10init_dropsPxS_)
        /*00d4*/ 	.word	0x00000000


	//----- nvinfo : EIATTR_REGCOUNT
	.align		4
.L_82:
        /*00d8*/ 	.byte	0x04, 0x2f
        /*00da*/ 	.short	(.L_84 - .L_83)
	.align		4
.L_83:
        /*00dc*/ 	.word	index@(_Z5checkPxS_iS_)
        /*00e0*/ 	.word	0x0000000e


	//----- nvinfo : EIATTR_FRAME_SIZE
	.align		4
.L_84:
        /*00e4*/ 	.byte	0x04, 0x11
        /*00e6*/ 	.short	(.L_86 - .L_85)
	.align		4
.L_85:
        /*00e8*/ 	.word	index@(_Z5checkPxS_iS_)
        /*00ec*/ 	.word	0x00000000


	//----- nvinfo : EIATTR_REGCOUNT
	.align		4
.L_86:
        /*00f0*/ 	.byte	0x04, 0x2f
        /*00f2*/ 	.short	(.L_88 - .L_87)
	.align		4
.L_87:
        /*00f4*/ 	.word	index@(_Z11relax_edgesPiiPxS_PbS_i)
        /*00f8*/ 	.word	0x00000018


	//----- nvinfo : EIATTR_FRAME_SIZE
	.align		4
.L_88:
        /*00fc*/ 	.byte	0x04, 0x11
        /*00fe*/ 	.short	(.L_90 - .L_89)
	.align		4
.L_89:
        /*0100*/ 	.word	index@(_Z11relax_edgesPiiPxS_PbS_i)
        /*0104*/ 	.word	0x00000000


	//----- nvinfo : EIATTR_REGCOUNT
	.align		4
.L_90:
        /*0108*/ 	.byte	0x04, 0x2f
        /*010a*/ 	.short	(.L_92 - .L_91)
	.align		4
.L_91:
        /*010c*/ 	.word	index@(_Z24reconstruct_paths_kernelPKiPKxPxS3_ii)
        /*0110*/ 	.word	0x0000001e


	//----- nvinfo : EIATTR_FRAME_SIZE
	.align		4
.L_92:
        /*0114*/ 	.byte	0x04, 0x11
        /*0116*/ 	.short	(.L_94 - .L_93)
	.align		4
.L_93:
        /*0118*/ 	.word	index@(_Z24reconstruct_paths_kernelPKiPKxPxS3_ii)
        /*011c*/ 	.word	0x00000000


	//----- nvinfo : EIATTR_REGCOUNT
	.align		4
.L_94:
        /*0120*/ 	.byte	0x04, 0x2f
        /*0122*/ 	.short	(.L_96 - .L_95)
	.align		4
.L_95:
        /*0124*/ 	.word	index@(_Z13path_l_kernelPxS_S_)
        /*0128*/ 	.word	0x00000012


	//----- nvinfo : EIATTR_FRAME_SIZE
	.align		4
.L_96:
        /*012c*/ 	.byte	0x04, 0x11
        /*012e*/ 	.short	(.L_98 - .L_97)
	.align		4
.L_97:
        /*0130*/ 	.word	index@(_Z13path_l_kernelPxS_S_)
        /*0134*/ 	.word	0x00000000


	//----- nvinfo : EIATTR_REGCOUNT
	.align		4
.L_98:
        /*0138*/ 	.byte	0x04, 0x2f
        /*013a*/ 	.short	(.L_100 - .L_99)
	.align		4
.L_99:
        /*013c*/ 	.word	index@(_Z16path_concatenatePxS_S_S_x)
        /*0140*/ 	.word	0x0000001c


	//----- nvinfo : EIATTR_FRAME_SIZE
	.align		4
.L_100:
        /*0144*/ 	.byte	0x04, 0x11
        /*0146*/ 	.short	(.L_102 - .L_101)
	.align		4
.L_101:
        /*0148*/ 	.word	index@(_Z16path_concatenatePxS_S_S_x)
        /*014c*/ 	.word	0x00000000


	//----- nvinfo : EIATTR_REGCOUNT
	.align		4
.L_102:
        /*0150*/ 	.byte	0x04, 0x2f
        /*0152*/ 	.short	(.L_104 - .L_103)
	.align		4
.L_103:
        /*0154*/ 	.word	index@(_ZN3cub18CUB_300001_SM_10006detail11EmptyKernelIvEEvv)
        /*0158*/ 	.word	0x00000004


	//----- nvinfo : EIATTR_FRAME_SIZE
	.align		4
.L_104:
        /*015c*/ 	.byte	0x04, 0x11
        /*015e*/ 	.short	(.L_106 - .L_105)
	.align		4
.L_105:
        /*0160*/ 	.word	index@(_ZN3cub18CUB_300001_SM_10006detail11EmptyKernelIvEEvv)
        /*0164*/ 	.word	0x00000000


	//----- nvinfo : EIATTR_MIN_STACK_SIZE
	.align		4
.L_106:
        /*0168*/ 	.byte	0x04, 0x12
        /*016a*/ 	.short	(.L_108 - .L_107)
	.align		4
.L_107:
        /*016c*/ 	.word	index@(_ZN3cub18CUB_300001_SM_10006detail11EmptyKernelIvEEvv)
        /*0170*/ 	.word	0x00000000


	//----- nvinfo : EIATTR_MIN_STACK_SIZE
	.align		4
.L_108:
        /*0174*/ 	.byte	0x04, 0x12
        /*0176*/ 	.short	(.L_110 - .L_109)
	.align		4
.L_109:
        /*0178*/ 	.word	index@(_Z16path_concatenatePxS_S_S_x)
        /*017c*/ 	.word	0x00000000


	//----- nvinfo : EIATTR_MIN_STACK_SIZE
	.align		4
.L_110:
        /*0180*/ 	.byte	0x04, 0x12
        /*0182*/ 	.short	(.L_112 - .L_111)
	.align		4
.L_111:
        /*0184*/ 	.word	index@(_Z13path_l_kernelPxS_S_)
        /*0188*/ 	.word	0x00000000


	//----- nvinfo : EIATTR_MIN_STACK_SIZE
	.align		4
.L_112:
        /*018c*/ 	.byte	0x04, 0x12
        /*018e*/ 	.short	(.L_114 - .L_113)
	.align		4
.L_113:
        /*0190*/ 	.word	index@(_Z24reconstruct_paths_kernelPKiPKxPxS3_ii)
        /*0194*/ 	.word	0x00000000


	//----- nvinfo : EIATTR_MIN_STACK_SIZE
	.align		4
.L_114:
        /*0198*/ 	.byte	0x04, 0x12
        /*019a*/ 	.short	(.L_116 - .L_115)
	.align		4
.L_115:
        /*019c*/ 	.word	index@(_Z11relax_edgesPiiPxS_PbS_i)
        /*01a0*/ 	.word	0x00000000


	//----- nvinfo : EIATTR_MIN_STACK_SIZE
	.align		4
.L_116:
        /*01a4*/ 	.byte	0x04, 0x12
        /*01a6*/ 	.short	(.L_118 - .L_117)
	.align		4
.L_117:
        /*01a8*/ 	.word	index@(_Z5checkPxS_iS_)
        /*01ac*/ 	.word	0x00000000


	//----- nvinfo : EIATTR_MIN_STACK_SIZE
	.align		4
.L_118:
        /*01b0*/ 	.byte	0x04, 0x12
        /*01b2*/ 	.short	(.L_120 - .L_119)
	.align		4
.L_119:
        /*01b4*/ 	.word	index@(_Z10init_dropsPxS_)
        /*01b8*/ 	.word	0x00000000


	//----- nvinfo : EIATTR_MIN_STACK_SIZE
	.align		4
.L_120:
        /*01bc*/ 	.byte	0x04, 0x12
        /*01be*/ 	.short	(.L_122 - .L_121)
	.align		4
.L_121:
        /*01c0*/ 	.word	index@(_Z16final_processingPxS_)
        /*01c4*/ 	.word	0x00000000


	//----- nvinfo : EIATTR_MIN_STACK_SIZE
	.align		4
.L_122:
        /*01c8*/ 	.byte	0x04, 0x12
        /*01ca*/ 	.short	(.L_124 - .L_123)
	.align		4
.L_123:
        /*01cc*/ 	.word	index@(_Z13check_if_fullPiPxS_ix)
        /*01d0*/ 	.word	0x00000000


	//----- nvinfo : EIATTR_MIN_STACK_SIZE
	.align		4
.L_124:
        /*01d4*/ 	.byte	0x04, 0x12
        /*01d6*/ 	.short	(.L_126 - .L_125)
	.align		4
.L_125:
        /*01d8*/ 	.word	index@(_Z5allocPiPxiiiS0_S0_S0_S_S_S_)
        /*01dc*/ 	.word	0x00000000


	//----- nvinfo : EIATTR_MIN_STACK_SIZE
	.align		4
.L_126:
        /*01e0*/ 	.byte	0x04, 0x12
        /*01e2*/ 	.short	(.L_128 - .L_127)
	.align		4
.L_127:
        /*01e4*/ 	.word	index@(_Z12shift_citiesPKxPKiPxPiS4_S4_iii)
        /*01e8*/ 	.word	0x00000000


	//----- nvinfo : EIATTR_MIN_STACK_SIZE
	.align		4
.L_128:
        /*01ec*/ 	.byte	0x04, 0x12
        /*01ee*/ 	.short	(.L_130 - .L_129)
	.align		4
.L_129:
        /*01f0*/ 	.word	index@(_Z15nearest_shelterPKxPKiS2_S2_PxPiS4_ii)
        /*01f4*/ 	.word	0x00000000


	//----- nvinfo : EIATTR_MIN_STACK_SIZE
	.align		4
.L_130:
        /*01f8*/ 	.byte	0x04, 0x12
        /*01fa*/ 	.short	(.L_132 - .L_131)
	.align		4
.L_131:
        /*01fc*/ 	.word	index@(_Z12nearest_cityPxPKiS1_S1_S_PiS2_S2_iii)
        /*0200*/ 	.word	0x00000000


	//----- nvinfo : EIATTR_MIN_STACK_SIZE
	.align		4
.L_132:
        /*0204*/ 	.byte	0x04, 0x12
        /*0206*/ 	.short	(.L_134 - .L_133)
	.align		4
.L_133:
        /*0208*/ 	.word	index@(_Z6printlPxii)
        /*020c*/ 	.word	0x00000008


	//----- nvinfo : EIATTR_MIN_STACK_SIZE
	.align		4
.L_134:
        /*0210*/ 	.byte	0x04, 0x12
        /*0212*/ 	.short	(.L_136 - .L_135)
	.align		4
.L_135:
        /*0214*/ 	.word	index@(_Z5printPiii)
        /*0218*/ 	.word	0x00000008
.L_136:


//--------------------- .nv.compat                --------------------------
	.section	.nv.compat,"",@"SHT_CUDA_COMPAT_INFO"
	.align	4
        /*0000*/ 	.byte	0x02, 0x09, 0x00, 0x00, 0x02, 0x02, 0x01, 0x00, 0x02, 0x05, 0x05, 0x00, 0x03, 0x07, 0x01, 0x01
        /*0010*/ 	.byte	0x02, 0x03, 0x00, 0x00, 0x02, 0x06, 0x01, 0x00, 0x04, 0x0b, 0x08, 0x00, 0x09, 0x00, 0x00, 0x00
        /*0020*/ 	.byte	0x00, 0x00, 0x00, 0x00


//--------------------- .nv.info._ZN3cub18CUB_300001_SM_10006detail11EmptyKernelIvEEvv --------------------------
	.section	.nv.info._ZN3cub18CUB_300001_SM_10006detail11EmptyKernelIvEEvv,"",@"SHT_CUDA_INFO"
	.sectionflags	@""
	.align	4


	//----- nvinfo : EIATTR_CUDA_API_VERSION
	.align		4
        /*0000*/ 	.byte	0x04, 0x37
        /*0002*/ 	.short	(.L_138 - .L_137)
.L_137:
        /*0004*/ 	.word	0x00000082


	//----- nvinfo : EIATTR_SPARSE_MMA_MASK
	.align		4
.L_138:
        /*0008*/ 	.byte	0x03, 0x50
        /*000a*/ 	.short	0x0000


	//----- nvinfo : EIATTR_MAXREG_COUNT
	.align		4
        /*000c*/ 	.byte	0x03, 0x1b
        /*000e*/ 	.short	0x00ff


	//----- nvinfo : EIATTR_MERCURY_ISA_VERSION
	.align		4
        /*0010*/ 	.byte	0x03, 0x5f
        /*0012*/ 	.short	0x0101


	//----- nvinfo : EIATTR_VRC_CTA_INIT_COUNT
	.align		4
        /*0014*/ 	.byte	0x02, 0x4a
	.zero		1
	.zero		1


	//----- nvinfo : EIATTR_EXIT_INSTR_OFFSETS
	.align		4
        /*0018*/ 	.byte	0x04, 0x1c
        /*001a*/ 	.short	(.L_140 - .L_139)


	//   ....[0]....
.L_139:
        /*001c*/ 	.word	0x00000010


	//----- nvinfo : EIATTR_SW_WAR
	.align		4
.L_140:
        /*0020*/ 	.byte	0x04, 0x36
        /*0022*/ 	.short	(.L_142 - .L_141)
.L_141:
        /*0024*/ 	.word	0x00000008
.L_142:


//--------------------- .nv.info._Z16path_concatenatePxS_S_S_x --------------------------
	.section	.nv.info._Z16path_concatenatePxS_S_S_x,"",@"SHT_CUDA_INFO"
	.sectionflags	@""
	.align	4


	//----- nvinfo : EIATTR_CUDA_API_VERSION
	.align		4
        /*0000*/ 	.byte	0x04, 0x37
        /*0002*/ 	.short	(.L_144 - .L_143)
.L_143:
        /*0004*/ 	.word	0x00000082


	//----- nvinfo : EIATTR_KPARAM_INFO
	.align		4
.L_144:
        /*0008*/ 	.byte	0x04, 0x17
        /*000a*/ 	.short	(.L_146 - .L_145)
.L_145:
        /*000c*/ 	.word	0x00000000
        /*0010*/ 	.short	0x0004
        /*0012*/ 	.short	0x0020
        /*0014*/ 	.byte	0x00, 0xf0, 0x21, 0x00


	//----- nvinfo : EIATTR_KPARAM_INFO
	.align		4
.L_146:
        /*0018*/ 	.byte	0x04, 0x17
        /*001a*/ 	.short	(.L_148 - .L_147)
.L_147:
        /*001c*/ 	.word	0x00000000
        /*0020*/ 	.short	0x0003
        /*0022*/ 	.short	0x0018
        /*0024*/ 	.byte	0x00, 0xf5, 0x21, 0x00


	//----- nvinfo : EIATTR_KPARAM_INFO
	.align		4
.L_148:
        /*0028*/ 	.byte	0x04, 0x17
        /*002a*/ 	.short	(.L_150 - .L_149)
.L_149:
        /*002c*/ 	.word	0x00000000
        /*0030*/ 	.short	0x0002
        /*0032*/ 	.short	0x0010
        /*0034*/ 	.byte	0x00, 0xf5, 0x21, 0x00


	//----- nvinfo : EIATTR_KPARAM_INFO
	.align		4
.L_150:
        /*0038*/ 	.byte	0x04, 0x17
        /*003a*/ 	.short	(.L_152 - .L_151)
.L_151:
        /*003c*/ 	.word	0x00000000
        /*0040*/ 	.short	0x0001
        /*0042*/ 	.short	0x0008
        /*0044*/ 	.byte	0x00, 0xf5, 0x21, 0x00


	//----- nvinfo : EIATTR_KPARAM_INFO
	.align		4
.L_152:
        /*0048*/ 	.byte	0x04, 0x17
        /*004a*/ 	.short	(.L_154 - .L_153)
.L_153:
        /*004c*/ 	.word	0x00000000
        /*0050*/ 	.short	0x0000
        /*0052*/ 	.short	0x0000
        /*0054*/ 	.byte	0x00, 0xf5, 0x21, 0x00


	//----- nvinfo : EIATTR_SPARSE_MMA_MASK
	.align		4
.L_154:
        /*0058*/ 	.byte	0x03, 0x50
        /*005a*/ 	.short	0x0000


	//----- nvinfo : EIATTR_MAXREG_COUNT
	.align		4
        /*005c*/ 	.byte	0x03, 0x1b
        /*005e*/ 	.short	0x00ff


	//----- nvinfo : EIATTR_MERCURY_ISA_VERSION
	.align		4
        /*0060*/ 	.byte	0x03, 0x5f
        /*0062*/ 	.short	0x0101


	//----- nvinfo : EIATTR_VRC_CTA_INIT_COUNT
	.align		4
        /*0064*/ 	.byte	0x02, 0x4a
	.zero		1
	.zero		1


	//----- nvinfo : EIATTR_EXIT_INSTR_OFFSETS
	.align		4
        /*0068*/ 	.byte	0x04, 0x1c
        /*006a*/ 	.short	(.L_156 - .L_155)


	//   ....[0]....
.L_155:
        /*006c*/ 	.word	0x00000af0


	//   ....[1]....
        /*0070*/ 	.word	0x00000c60


	//----- nvinfo : EIATTR_CBANK_PARAM_SIZE
	.align		4
.L_156:
        /*0074*/ 	.byte	0x03, 0x19
        /*0076*/ 	.short	0x0028


	//----- nvinfo : EIATTR_PARAM_CBANK
	.align		4
        /*0078*/ 	.byte	0x04, 0x0a
        /*007a*/ 	.short	(.L_158 - .L_157)
	.align		4
.L_157:
        /*007c*/ 	.word	index@(.nv.constant0._Z16path_concatenatePxS_S_S_x)
        /*0080*/ 	.short	0x0380
        /*0082*/ 	.short	0x0028


	//----- nvinfo : EIATTR_SW_WAR
	.align		4
.L_158:
        /*0084*/ 	.byte	0x04, 0x36
        /*0086*/ 	.short	(.L_160 - .L_159)
.L_159:
        /*0088*/ 	.word	0x00000008
.L_160:


//--------------------- .nv.info._Z13path_l_kernelPxS_S_ --------------------------
	.section	.nv.info._Z13path_l_kernelPxS_S_,"",@"SHT_CUDA_INFO"
	.sectionflags	@""
	.align	4


	//----- nvinfo : EIATTR_CUDA_API_VERSION
	.align		4
        /*0000*/ 	.byte	0x04, 0x37
        /*0002*/ 	.short	(.L_162 - .L_161)
.L_161:
        /*0004*/ 	.word	0x00000082


	//----- nvinfo : EIATTR_KPARAM_INFO
	.align		4
.L_162:
        /*0008*/ 	.byte	0x04, 0x17
        /*000a*/ 	.short	(.L_164 - .L_163)
.L_163:
        /*000c*/ 	.word	0x00000000
        /*0010*/ 	.short	0x0002
        /*0012*/ 	.short	0x0010
        /*0014*/ 	.byte	0x00, 0xf5, 0x21, 0x00


	//----- nvinfo : EIATTR_KPARAM_INFO
	.align		4
.L_164:
        /*0018*/ 	.byte	0x04, 0x17
        /*001a*/ 	.short	(.L_166 - .L_165)
.L_165:
        /*001c*/ 	.word	0x00000000
        /*0020*/ 	.short	0x0001
        /*0022*/ 	.short	0x0008
        /*0024*/ 	.byte	0x00, 0xf5, 0x21, 0x00


	//----- nvinfo : EIATTR_KPARAM_INFO
	.align		4
.L_166:
        /*0028*/ 	.byte	0x04, 0x17
        /*002a*/ 	.short	(.L_168 - .L_167)
.L_167:
        /*002c*/ 	.word	0x00000000
        /*0030*/ 	.short	0x0000
        /*0032*/ 	.short	0x0000
        /*0034*/ 	.byte	0x00, 0xf5, 0x21, 0x00


	//----- nvinfo : EIATTR_SPARSE_MMA_MASK
	.align		4
.L_168:
        /*0038*/ 	.byte	0x03, 0x50
        /*003a*/ 	.short	0x0000


	//----- nvinfo : EIATTR_MAXREG_COUNT
	.align		4
        /*003c*/ 	.byte	0x03, 0x1b
        /*003e*/ 	.short	0x00ff


	//----- nvinfo : EIATTR_MERCURY_ISA_VERSION
	.align		4
        /*0040*/ 	.byte	0x03, 0x5f
        /*0042*/ 	.short	0x0101


	//----- nvinfo : EIATTR_VRC_CTA_INIT_COUNT
	.align		4
        /*0044*/ 	.byte	0x02, 0x4a
	.zero		1
	.zero		1


	//----- nvinfo : EIATTR_EXIT_INSTR_OFFSETS
	.align		4
        /*0048*/ 	.byte	0x04, 0x1c
        /*004a*/ 	.short	(.L_170 - .L_169)


	//   ....[0]....
.L_169:
        /*004c*/ 	.word	0x00000430


	//----- nvinfo : EIATTR_CBANK_PARAM_SIZE
	.align		4
.L_170:
        /*0050*/ 	.byte	0x03, 0x19
        /*0052*/ 	.short	0x0018


	//----- nvinfo : EIATTR_PARAM_CBANK
	.align		4
        /*0054*/ 	.byte	0x04, 0x0a
        /*0056*/ 	.short	(.L_172 - .L_171)
	.align		4
.L_171:
        /*0058*/ 	.word	index@(.nv.constant0._Z13path_l_kernelPxS_S_)
        /*005c*/ 	.short	0x0380
        /*005e*/ 	.short	0x0018


	//----- nvinfo : EIATTR_SW_WAR
	.align		4
.L_172:
        /*0060*/ 	.byte	0x04, 0x36
        /*0062*/ 	.short	(.L_174 - .L_173)
.L_173:
        /*0064*/ 	.word	0x00000008
.L_174:


//--------------------- .nv.info._Z24reconstruct_paths_kernelPKiPKxPxS3_ii --------------------------
	.section	.nv.info._Z24reconstruct_paths_kernelPKiPKxPxS3_ii,"",@"SHT_CUDA_INFO"
	.sectionflags	@""
	.align	4


	//----- nvinfo : EIATTR_CUDA_API_VERSION
	.align		4
        /*0000*/ 	.byte	0x04, 0x37
        /*0002*/ 	.short	(.L_176 - .L_175)
.L_175:
        /*0004*/ 	.word	0x00000082


	//----- nvinfo : EIATTR_KPARAM_INFO
	.align		4
.L_176:
        /*0008*/ 	.byte	0x04, 0x17
        /*000a*/ 	.short	(.L_178 - .L_177)
.L_177:
        /*000c*/ 	.word	0x00000000
        /*0010*/ 	.short	0x0005
        /*0012*/ 	.short	0x0024
        /*0014*/ 	.byte	0x00, 0xf0, 0x11, 0x00


	//----- nvinfo : EIATTR_KPARAM_INFO
	.align		4
.L_178:
        /*0018*/ 	.byte	0x04, 0x17
        /*001a*/ 	.short	(.L_180 - .L_179)
.L_179:
        /*001c*/ 	.word	0x00000000
        /*0020*/ 	.short	0x0004
        /*0022*/ 	.short	0x0020
        /*0024*/ 	.byte	0x00, 0xf0, 0x11, 0x00


	//----- nvinfo : EIATTR_KPARAM_INFO
	.align		4
.L_180:
        /*0028*/ 	.byte	0x04, 0x17
        /*002a*/ 	.short	(.L_182 - .L_181)
.L_181:
        /*002c*/ 	.word	0x00000000
        /*0030*/ 	.short	0x0003
        /*0032*/ 	.short	0x0018
        /*0034*/ 	.byte	0x00, 0xf5, 0x21, 0x00


	//----- nvinfo : EIATTR_KPARAM_INFO
	.align		4
.L_182:
        /*0038*/ 	.byte	0x04, 0x17
        /*003a*/ 	.short	(.L_184 - .L_183)
.L_183:
        /*003c*/ 	.word	0x00000000
        /*0040*/ 	.short	0x0002
        /*0042*/ 	.short	0x0010
        /*0044*/ 	.byte	0x00, 0xf5, 0x21, 0x00


	//----- nvinfo : EIATTR_KPARAM_INFO
	.align		4
.L_184:
        /*0048*/ 	.byte	0x04, 0x17
        /*004a*/ 	.short	(.L_186 - .L_185)
.L_185:
        /*004c*/ 	.word	0x00000000
        /*0050*/ 	.short	0x0001
        /*0052*/ 	.short	0x0008
        /*0054*/ 	.byte	0x00, 0xf5, 0x21, 0x00


	//----- nvinfo : EIATTR_KPARAM_INFO
	.align		4
.L_186:
        /*0058*/ 	.byte	0x04, 0x17
        /*005a*/ 	.short	(.L_188 - .L_187)
.L_187:
        /*005c*/ 	.word	0x00000000
        /*0060*/ 	.short	0x0000
        /*0062*/ 	.short	0x0000
        /*0064*/ 	.byte	0x00, 0xf5, 0x21, 0x00


	//----- nvinfo : EIATTR_SPARSE_MMA_MASK
	.align		4
.L_188:
        /*0068*/ 	.byte	0x03, 0x50
        /*006a*/ 	.short	0x0000


	//----- nvinfo : EIATTR_MAXREG_COUNT
	.align		4
        /*006c*/ 	.byte	0x03, 0x1b
        /*006e*/ 	.short	0x00ff


	//----- nvinfo : EIATTR_EXTERNS
	.align		4
        /*0070*/ 	.byte	0x04, 0x0f
        /*0072*/ 	.short	(.L_190 - .L_189)


	//   ....[0]....
	.align		4
.L_189:
        /*0074*/ 	.word	index@(malloc)


	//----- nvinfo : EIATTR_MERCURY_ISA_VERSION
	.align		4
.L_190:
        /*0078*/ 	.byte	0x03, 0x5f
        /*007a*/ 	.short	0x0101


	//----- nvinfo : EIATTR_VRC_CTA_INIT_COUNT
	.align		4
        /*007c*/ 	.byte	0x02, 0x4a
	.zero		1
	.zero		1


	//----- nvinfo : EIATTR_SYSCALL_OFFSETS
	.align		4
        /*0080*/ 	.byte	0x04, 0x46
        /*0082*/ 	.short	(.L_192 - .L_191)


	//   ....[0]....
.L_191:
        /*0084*/ 	.word	0x000001d0


	//----- nvinfo : EIATTR_EXIT_INSTR_OFFSETS
	.align		4
.L_192:
        /*0088*/ 	.byte	0x04, 0x1c
        /*008a*/ 	.short	(.L_194 - .L_193)


	//   ....[0]....
.L_193:
        /*008c*/ 	.word	0x000000c0


	//   ....[1]....
        /*0090*/ 	.word	0x00000420


	//   ....[2]....
        /*0094*/ 	.word	0x000004b0


	//   ....[3]....
        /*0098*/ 	.word	0x00000740


	//   ....[4]....
        /*009c*/ 	.word	0x000008e0


	//----- nvinfo : EIATTR_CRS_STACK_SIZE
	.align		4
.L_194:
        /*00a0*/ 	.byte	0x04, 0x1e
        /*00a2*/ 	.short	(.L_196 - .L_195)
.L_195:
        /*00a4*/ 	.word	0x00000000


	//----- nvinfo : EIATTR_CBANK_PARAM_SIZE
	.align		4
.L_196:
        /*00a8*/ 	.byte	0x03, 0x19
        /*00aa*/ 	.short	0x0028


	//----- nvinfo : EIATTR_PARAM_CBANK
	.align		4
        /*00ac*/ 	.byte	0x04, 0x0a
        /*00ae*/ 	.short	(.L_198 - .L_197)
	.align		4
.L_197:
        /*00b0*/ 	.word	index@(.nv.constant0._Z24reconstruct_paths_kernelPKiPKxPxS3_ii)
        /*00b4*/ 	.short	0x0380
        /*00b6*/ 	.short	0x0028


	//----- nvinfo : EIATTR_SW_WAR
	.align		4
.L_198:
        /*00b8*/ 	.byte	0x04, 0x36
        /*00ba*/ 	.short	(.L_200 - .L_199)
.L_199:
        /*00bc*/ 	.word	0x00000008
.L_200:


//--------------------- .nv.info._Z11relax_edgesPiiPxS_PbS_i --------------------------
	.section	.nv.info._Z11relax_edgesPiiPxS_PbS_i,"",@"SHT_CUDA_INFO"
	.sectionflags	@""
	.align	4


	//----- nvinfo : EIATTR_CUDA_API_VERSION
	.align		4
        /*0000*/ 	.byte	0x04, 0x37
        /*0002*/ 	.short	(.L_202 - .L_201)
.L_201:
        /*0004*/ 	.word	0x00000082


	//----- nvinfo : EIATTR_KPARAM_INFO
	.align		4
.L_202:
        /*0008*/ 	.byte	0x04, 0x17
        /*000a*/ 	.short	(.L_204 - .L_203)
.L_203:
        /*000c*/ 	.word	0x00000000
        /*0010*/ 	.short	0x0006
        /*0012*/ 	.short	0x0030
        /*0014*/ 	.byte	0x00, 0xf0, 0x11, 0x00


	//----- nvinfo : EIATTR_KPARAM_INFO
	.align		4
.L_204:
        /*0018*/ 	.byte	0x04, 0x17
        /*001a*/ 	.short	(.L_206 - .L_205)
.L_205:
        /*001c*/ 	.word	0x00000000
        /*0020*/ 	.short	0x0005
        /*0022*/ 	.short	0x0028
        /*0024*/ 	.byte	0x00, 0xf5, 0x21, 0x00


	//----- nvinfo : EIATTR_KPARAM_INFO
	.align		4
.L_206:
        /*0028*/ 	.byte	0x04, 0x17
        /*002a*/ 	.short	(.L_208 - .L_207)
.L_207:
        /*002c*/ 	.word	0x00000000
        /*0030*/ 	.short	0x0004
        /*0032*/ 	.short	0x0020
        /*0034*/ 	.byte	0x00, 0xf5, 0x21, 0x00


	//----- nvinfo : EIATTR_KPARAM_INFO
	.align		4
.L_208:
        /*0038*/ 	.byte	0x04, 0x17
        /*003a*/ 	.short	(.L_210 - .L_209)
.L_209:
        /*003c*/ 	.word	0x00000000
        /*0040*/ 	.short	0x0003
        /*0042*/ 	.short	0x0018
        /*0044*/ 	.byte	0x00, 0xf5, 0x21, 0x00


	//----- nvinfo : EIATTR_KPARAM_INFO
	.align		4
.L_210:
        /*0048*/ 	.byte	0x04, 0x17
        /*004a*/ 	.short	(.L_212 - .L_211)
.L_211:
        /*004c*/ 	.word	0x00000000
        /*0050*/ 	.short	0x0002
        /*0052*/ 	.short	0x0010
        /*0054*/ 	.byte	0x00, 0xf5, 0x21, 0x00


	//----- nvinfo : EIATTR_KPARAM_INFO
	.align		4
.L_212:
        /*0058*/ 	.byte	0x04, 0x17
        /*005a*/ 	.short	(.L_214 - .L_213)
.L_213:
        /*005c*/ 	.word	0x00000000
        /*0060*/ 	.short	0x0001
        /*0062*/ 	.short	0x0008
        /*0064*/ 	.byte	0x00, 0xf0, 0x11, 0x00


	//----- nvinfo : EIATTR_KPARAM_INFO
	.align		4
.L_214:
        /*0068*/ 	.byte	0x04, 0x17
        /*006a*/ 	.short	(.L_216 - .L_215)
.L_215:
        /*006c*/ 	.word	0x00000000
        /*0070*/ 	.short	0x0000
        /*0072*/ 	.short	0x0000
        /*0074*/ 	.byte	0x00, 0xf5, 0x21, 0x00


	//----- nvinfo : EIATTR_SPARSE_MMA_MASK
	.align		4
.L_216:
        /*0078*/ 	.byte	0x03, 0x50
        /*007a*/ 	.short	0x0000


	//----- nvinfo : EIATTR_MAXREG_COUNT
	.align		4
        /*007c*/ 	.byte	0x03, 0x1b
        /*007e*/ 	.short	0x00ff


	//----- nvinfo : EIATTR_MERCURY_ISA_VERSION
	.align		4
        /*0080*/ 	.byte	0x03, 0x5f
        /*0082*/ 	.short	0x0101


	//----- nvinfo : EIATTR_VRC_CTA_INIT_COUNT
	.align		4
        /*0084*/ 	.byte	0x02, 0x4a
	.zero		1
	.zero		1


	//----- nvinfo : EIATTR_EXIT_INSTR_OFFSETS
	.align		4
        /*0088*/ 	.byte	0x04, 0x1c
        /*008a*/ 	.short	(.L_218 - .L_217)


	//   ....[0]....
.L_217:
        /*008c*/ 	.word	0x00000070


	//   ....[1]....
        /*0090*/ 	.word	0x00000390


	//   ....[2]....
        /*0094*/ 	.word	0x00000500


	//----- nvinfo : EIATTR_CRS_STACK_SIZE
	.align		4
.L_218:
        /*0098*/ 	.byte	0x04, 0x1e
        /*009a*/ 	.short	(.L_220 - .L_219)
.L_219:
        /*009c*/ 	.word	0x00000000


	//----- nvinfo : EIATTR_CBANK_PARAM_SIZE
	.align		4
.L_220:
        /*00a0*/ 	.byte	0x03, 0x19
        /*00a2*/ 	.short	0x0034


	//----- nvinfo : EIATTR_PARAM_CBANK
	.align		4
        /*00a4*/ 	.byte	0x04, 0x0a
        /*00a6*/ 	.short	(.L_222 - .L_221)
	.align		4
.L_221:
        /*00a8*/ 	.word	index@(.nv.constant0._Z11relax_edgesPiiPxS_PbS_i)
        /*00ac*/ 	.short	0x0380
        /*00ae*/ 	.short	0x0034


	//----- nvinfo : EIATTR_SW_WAR
	.align		4
.L_222:
        /*00b0*/ 	.byte	0x04, 0x36
        /*00b2*/ 	.short	(.L_224 - .L_223)
.L_223:
        /*00b4*/ 	.word	0x00000008
.L_224:


//--------------------- .nv.info._Z5checkPxS_iS_  --------------------------
	.section	.nv.info._Z5checkPxS_iS_,"",@"SHT_CUDA_INFO"
	.sectionflags	@""
	.align	4


	//----- nvinfo : EIATTR_CUDA_API_VERSION
	.align		4
        /*0000*/ 	.byte	0x04, 0x37
        /*0002*/ 	.short	(.L_226 - .L_225)
.L_225:
        /*0004*/ 	.word	0x00000082


	//----- nvinfo : EIATTR_KPARAM_INFO
	.align		4
.L_226:
        /*0008*/ 	.byte	0x04, 0x17
        /*000a*/ 	.short	(.L_228 - .L_227)
.L_227:
        /*000c*/ 	.word	0x00000000
        /*0010*/ 	.short	0x0003
        /*0012*/ 	.short	0x0018
        /*0014*/ 	.byte	0x00, 0xf5, 0x21, 0x00


	//----- nvinfo : EIATTR_KPARAM_INFO
	.align		4
.L_228:
        /*0018*/ 	.byte	0x04, 0x17
        /*001a*/ 	.short	(.L_230 - .L_229)
.L_229:
        /*001c*/ 	.word	0x00000000
        /*0020*/ 	.short	0x0002
        /*0022*/ 	.short	0x0010
        /*0024*/ 	.byte	0x00, 0xf0, 0x11, 0x00


	//----- nvinfo : EIATTR_KPARAM_INFO
	.align		4
.L_230:
        /*0028*/ 	.byte	0x04, 0x17
        /*002a*/ 	.short	(.L_232 - .L_231)
.L_231:
        /*002c*/ 	.word	0x00000000
        /*0030*/ 	.short	0x0001
        /*0032*/ 	.short	0x0008
        /*0034*/ 	.byte	0x00, 0xf5, 0x21, 0x00


	//----- nvinfo : EIATTR_KPARAM_INFO
	.align		4
.L_232:
        /*0038*/ 	.byte	0x04, 0x17
        /*003a*/ 	.short	(.L_234 - .L_233)
.L_233:
        /*003c*/ 	.word	0x00000000
        /*0040*/ 	.short	0x0000
        /*0042*/ 	.short	0x0000
        /*0044*/ 	.byte	0x00, 0xf5, 0x21, 0x00


	//----- nvinfo : EIATTR_SPARSE_MMA_MASK
	.align		4
.L_234:
        /*0048*/ 	.byte	0x03, 0x50
        /*004a*/ 	.short	0x0000


	//----- nvinfo : EIATTR_MAXREG_COUNT
	.align		4
        /*004c*/ 	.byte	0x03, 0x1b
        /*004e*/ 	.short	0x00ff


	//----- nvinfo : EIATTR_MERCURY_ISA_VERSION
	.align		4
        /*0050*/ 	.byte	0x03, 0x5f
        /*0052*/ 	.short	0x0101


	//----- nvinfo : EIATTR_VRC_CTA_INIT_COUNT
	.align		4
        /*0054*/ 	.byte	0x02, 0x4a
	.zero		1
	.zero		1


	//----- nvinfo : EIATTR_EXIT_INSTR_OFFSETS
	.align		4
        /*0058*/ 	.byte	0x04, 0x1c
        /*005a*/ 	.short	(.L_236 - .L_235)


	//   ....[0]....
.L_235:
        /*005c*/ 	.word	0x00000030


	//   ....[1]....
        /*0060*/ 	.word	0x00000100


	//----- nvinfo : EIATTR_CBANK_PARAM_SIZE
	.align		4
.L_236:
        /*0064*/ 	.byte	0x03, 0x19
        /*0066*/ 	.short	0x0020


	//----- nvinfo : EIATTR_PARAM_CBANK
	.align		4
        /*0068*/ 	.byte	0x04, 0x0a
        /*006a*/ 	.short	(.L_238 - .L_237)
	.align		4
.L_237:
        /*006c*/ 	.word	index@(.nv.constant0._Z5checkPxS_iS_)
        /*0070*/ 	.short	0x0380
        /*0072*/ 	.short	0x0020


	//----- nvinfo : EIATTR_SW_WAR
	.align		4
.L_238:
        /*0074*/ 	.byte	0x04, 0x36
        /*0076*/ 	.short	(.L_240 - .L_239)
.L_239:
        /*0078*/ 	.word	0x00000008
.L_240:


//--------------------- .nv.info._Z10init_dropsPxS_ --------------------------
	.section	.nv.info._Z10init_dropsPxS_,"",@"SHT_CUDA_INFO"
	.sectionflags	@""
	.align	4


	//----- nvinfo : EIATTR_CUDA_API_VERSION
	.align		4
        /*0000*/ 	.byte	0x04, 0x37
        /*0002*/ 	.short	(.L_242 - .L_241)
.L_241:
        /*0004*/ 	.word	0x00000082


	//----- nvinfo : EIATTR_KPARAM_INFO
	.align		4
.L_242:
        /*0008*/ 	.byte	0x04, 0x17
        /*000a*/ 	.short	(.L_244 - .L_243)
.L_243:
        /*000c*/ 	.word	0x00000000
        /*0010*/ 	.short	0x0001
        /*0012*/ 	.short	0x0008
        /*0014*/ 	.byte	0x00, 0xf5, 0x21, 0x00


	//----- nvinfo : EIATTR_KPARAM_INFO
	.align		4
.L_244:
        /*0018*/ 	.byte	0x04, 0x17
        /*001a*/ 	.short	(.L_246 - .L_245)
.L_245:
        /*001c*/ 	.word	0x00000000
        /*0020*/ 	.short	0x0000
        /*0022*/ 	.short	0x0000
        /*0024*/ 	.byte	0x00, 0xf5, 0x21, 0x00


	//----- nvinfo : EIATTR_SPARSE_MMA_MASK
	.align		4
.L_246:
        /*0028*/ 	.byte	0x03, 0x50
        /*002a*/ 	.short	0x0000


	//----- nvinfo : EIATTR_MAXREG_COUNT
	.align		4
        /*002c*/ 	.byte	0x03, 0x1b
        /*002e*/ 	.short	0x00ff


	//----- nvinfo : EIATTR_MERCURY_ISA_VERSION
	.align		4
        /*0030*/ 	.byte	0x03, 0x5f
        /*0032*/ 	.short	0x0101


	//----- nvinfo : EIATTR_VRC_CTA_INIT_COUNT
	.align		4
        /*0034*/ 	.byte	0x02, 0x4a
	.zero		1
	.zero		1


	//----- nvinfo : EIATTR_EXIT_INSTR_OFFSETS
	.align		4
        /*0038*/ 	.byte	0x04, 0x1c
        /*003a*/ 	.short	(.L_248 - .L_247)


	//   ....[0]....
.L_247:
        /*003c*/ 	.word	0x00000140


	//----- nvinfo : EIATTR_CBANK_PARAM_SIZE
	.align		4
.L_248:
        /*0040*/ 	.byte	0x03, 0x19
        /*0042*/ 	.short	0x0010


	//----- nvinfo : EIATTR_PARAM_CBANK
	.align		4
        /*0044*/ 	.byte	0x04, 0x0a
        /*0046*/ 	.short	(.L_250 - .L_249)
	.align		4
.L_249:
        /*0048*/ 	.word	index@(.nv.constant0._Z10init_dropsPxS_)
        /*004c*/ 	.short	0x0380
        /*004e*/ 	.short	0x0010


	//----- nvinfo : EIATTR_SW_WAR
	.align		4
.L_250:
        /*0050*/ 	.byte	0x04, 0x36
        /*0052*/ 	.short	(.L_252 - .L_251)
.L_251:
        /*0054*/ 	.word	0x00000008
.L_252:


//--------------------- .nv.info._Z16final_processingPxS_ --------------------------
	.section	.nv.info._Z16final_processingPxS_,"",@"SHT_CUDA_INFO"
	.sectionflags	@""
	.align	4


	//----- nvinfo : EIATTR_CUDA_API_VERSION
	.align		4
        /*0000*/ 	.byte	0x04, 0x37
        /*0002*/ 	.short	(.L_254 - .L_253)
.L_253:
        /*0004*/ 	.word	0x00000082


	//----- nvinfo : EIATTR_KPARAM_INFO
	.align		4
.L_254:
        /*0008*/ 	.byte	0x04, 0x17
        /*000a*/ 	.short	(.L_256 - .L_255)
.L_255:
        /*000c*/ 	.word	0x00000000
        /*0010*/ 	.short	0x0001
        /*0012*/ 	.short	0x0008
        /*0014*/ 	.byte	0x00, 0xf5, 0x21, 0x00


	//----- nvinfo : EIATTR_KPARAM_INFO
	.align		4
.L_256:
        /*0018*/ 	.byte	0x04, 0x17
        /*001a*/ 	.short	(.L_258 - .L_257)
.L_257:
        /*001c*/ 	.word	0x00000000
        /*0020*/ 	.short	0x0000
        /*0022*/ 	.short	0x0000
        /*0024*/ 	.byte	0x00, 0xf5, 0x21, 0x00


	//----- nvinfo : EIATTR_SPARSE_MMA_MASK
	.align		4
.L_258:
        /*0028*/ 	.byte	0x03, 0x50
        /*002a*/ 	.short	0x0000


	//----- nvinfo : EIATTR_MAXREG_COUNT
	.align		4
        /*002c*/ 	.byte	0x03, 0x1b
        /*002e*/ 	.short	0x00ff


	//----- nvinfo : EIATTR_MERCURY_ISA_VERSION
	.align		4
        /*0030*/ 	.byte	0x03, 0x5f
        /*0032*/ 	.short	0x0101


	//----- nvinfo : EIATTR_VRC_CTA_INIT_COUNT
	.align		4
        /*0034*/ 	.byte	0x02, 0x4a
	.zero		1
	.zero		1


	//----- nvinfo : EIATTR_EXIT_INSTR_OFFSETS
	.align		4
        /*0038*/ 	.byte	0x04, 0x1c
        /*003a*/ 	.short	(.L_260 - .L_259)


	//   ....[0]....
.L_259:
        /*003c*/ 	.word	0x00000130


	//----- nvinfo : EIATTR_CBANK_PARAM_SIZE
	.align		4
.L_260:
        /*0040*/ 	.byte	0x03, 0x19
        /*0042*/ 	.short	0x0010


	//----- nvinfo : EIATTR_PARAM_CBANK
	.align		4
        /*0044*/ 	.byte	0x04, 0x0a
        /*0046*/ 	.short	(.L_262 - .L_261)
	.align		4
.L_261:
        /*0048*/ 	.word	index@(.nv.constant0._Z16final_processingPxS_)
        /*004c*/ 	.short	0x0380
        /*004e*/ 	.short	0x0010


	//----- nvinfo : EIATTR_SW_WAR
	.align		4
.L_262:
        /*0050*/ 	.byte	0x04, 0x36
        /*0052*/ 	.short	(.L_264 - .L_263)
.L_263:
        /*0054*/ 	.word	0x00000008
.L_264:


//--------------------- .nv.info._Z13check_if_fullPiPxS_ix --------------------------
	.section	.nv.info._Z13check_if_fullPiPxS_ix,"",@"SHT_CUDA_INFO"
	.sectionflags	@""
	.align	4


	//----- nvinfo : EIATTR_CUDA_API_VERSION
	.align		4
        /*0000*/ 	.byte	0x04, 0x37
        /*0002*/ 	.short	(.L_266 - .L_265)
.L_265:
        /*0004*/ 	.word	0x00000082


	//----- nvinfo : EIATTR_KPARAM_INFO
	.align		4
.L_266:
        /*0008*/ 	.byte	0x04, 0x17
        /*000a*/ 	.short	(.L_268 - .L_267)
.L_267:
        /*000c*/ 	.word	0x00000000
        /*0010*/ 	.short	0x0004
        /*0012*/ 	.short	0x0020
        /*0014*/ 	.byte	0x00, 0xf0, 0x21, 0x00


	//----- nvinfo : EIATTR_KPARAM_INFO
	.align		4
.L_268:
        /*0018*/ 	.byte	0x04, 0x17
        /*001a*/ 	.short	(.L_270 - .L_269)
.L_269:
        /*001c*/ 	.word	0x00000000
        /*0020*/ 	.short	0x0003
        /*0022*/ 	.short	0x0018
        /*0024*/ 	.byte	0x00, 0xf0, 0x11, 0x00


	//----- nvinfo : EIATTR_KPARAM_INFO
	.align		4
.L_270:
        /*0028*/ 	.byte	0x04, 0x17
        /*002a*/ 	.short	(.L_272 - .L_271)
.L_271:
        /*002c*/ 	.word	0x00000000
        /*0030*/ 	.short	0x0002
        /*0032*/ 	.short	0x0010
        /*0034*/ 	.byte	0x00, 0xf5, 0x21, 0x00


	//----- nvinfo : EIATTR_KPARAM_INFO
	.align		4
.L_272:
        /*0038*/ 	.byte	0x04, 0x17
        /*003a*/ 	.short	(.L_274 - .L_273)
.L_273:
        /*003c*/ 	.word	0x00000000
        /*0040*/ 	.short	0x0001
        /*0042*/ 	.short	0x0008
        /*0044*/ 	.byte	0x00, 0xf5, 0x21, 0x00


	//----- nvinfo : EIATTR_KPARAM_INFO
	.align		4
.L_274:
        /*0048*/ 	.byte	0x04, 0x17
        /*004a*/ 	.short	(.L_276 - .L_275)
.L_275:
        /*004c*/ 	.word	0x00000000
        /*0050*/ 	.short	0x0000
        /*0052*/ 	.short	0x0000
        /*0054*/ 	.byte	0x00, 0xf5, 0x21, 0x00


	//----- nvinfo : EIATTR_SPARSE_MMA_MASK
	.align		4
.L_276:
        /*0058*/ 	.byte	0x03, 0x50
        /*005a*/ 	.short	0x0000


	//----- nvinfo : EIATTR_MAXREG_COUNT
	.align		4
        /*005c*/ 	.byte	0x03, 0x1b
        /*005e*/ 	.short	0x00ff


	//----- nvinfo : EIATTR_MERCURY_ISA_VERSION
	.align		4
        /*0060*/ 	.byte	0x03, 0x5f
        /*0062*/ 	.short	0x0101


	//----- nvinfo : EIATTR_VRC_CTA_INIT_COUNT
	.align		4
        /*0064*/ 	.byte	0x02, 0x4a
	.zero		1
	.zero		1


	//----- nvinfo : EIATTR_EXIT_INSTR_OFFSETS
	.align		4
        /*0068*/ 	.byte	0x04, 0x1c
        /*006a*/ 	.short	(.L_278 - .L_277)


	//   ....[0]....
.L_277:
        /*006c*/ 	.word	0x00000070


	//   ....[1]....
        /*0070*/ 	.word	0x000000d0


	//   ....[2]....
        /*0074*/ 	.word	0x000001c0


	//----- nvinfo : EIATTR_CBANK_PARAM_SIZE
	.align		4
.L_278:
        /*0078*/ 	.byte	0x03, 0x19
        /*007a*/ 	.short	0x0028


	//----- nvinfo : EIATTR_PARAM_CBANK
	.align		4
        /*007c*/ 	.byte	0x04, 0x0a
        /*007e*/ 	.short	(.L_280 - .L_279)
	.align		4
.L_279:
        /*0080*/ 	.word	index@(.nv.constant0._Z13check_if_fullPiPxS_ix)
        /*0084*/ 	.short	0x0380
        /*0086*/ 	.short	0x0028


	//----- nvinfo : EIATTR_SW_WAR
	.align		4
.L_280:
        /*0088*/ 	.byte	0x04, 0x36
        /*008a*/ 	.short	(.L_282 - .L_281)
.L_281:
        /*008c*/ 	.word	0x00000008
.L_282:


//--------------------- .nv.info._Z5allocPiPxiiiS0_S0_S0_S_S_S_ --------------------------
	.section	.nv.info._Z5allocPiPxiiiS0_S0_S0_S_S_S_,"",@"SHT_CUDA_INFO"
	.sectionflags	@""
	.align	4


	//----- nvinfo : EIATTR_CUDA_API_VERSION
	.align		4
        /*0000*/ 	.byte	0x04, 0x37
        /*0002*/ 	.short	(.L_284 - .L_283)
.L_283:
        /*0004*/ 	.word	0x00000082


	//----- nvinfo : EIATTR_KPARAM_INFO
	.align		4
.L_284:
        /*0008*/ 	.byte	0x04, 0x17
        /*000a*/ 	.short	(.L_286 - .L_285)
.L_285:
        /*000c*/ 	.word	0x00000000
        /*0010*/ 	.short	0x000a
        /*0012*/ 	.short	0x0048
        /*0014*/ 	.byte	0x00, 0xf5, 0x21, 0x00


	//----- nvinfo : EIATTR_KPARAM_INFO
	.align		4
.L_286:
        /*0018*/ 	.byte	0x04, 0x17
        /*001a*/ 	.short	(.L_288 - .L_287)
.L_287:
        /*001c*/ 	.word	0x00000000
        /*0020*/ 	.short	0x0009
        /*0022*/ 	.short	0x0040
        /*0024*/ 	.byte	0x00, 0xf5, 0x21, 0x00


	//----- nvinfo : EIATTR_KPARAM_INFO
	.align		4
.L_288:
        /*0028*/ 	.byte	0x04, 0x17
        /*002a*/ 	.short	(.L_290 - .L_289)
.L_289:
        /*002c*/ 	.word	0x00000000
        /*0030*/ 	.short	0x0008
        /*0032*/ 	.short	0x0038
        /*0034*/ 	.byte	0x00, 0xf5, 0x21, 0x00


	//----- nvinfo : EIATTR_KPARAM_INFO
	.align		4
.L_290:
        /*0038*/ 	.byte	0x04, 0x17
        /*003a*/ 	.short	(.L_292 - .L_291)
.L_291:
        /*003c*/ 	.word	0x00000000
        /*0040*/ 	.short	0x0007
        /*0042*/ 	.short	0x0030
        /*0044*/ 	.byte	0x00, 0xf5, 0x21, 0x00


	//----- nvinfo : EIATTR_KPARAM_INFO
	.align		4
.L_292:
        /*0048*/ 	.byte	0x04, 0x17
        /*004a*/ 	.short	(.L_294 - .L_293)
.L_293:
        /*004c*/ 	.word	0x00000000
        /*0050*/ 	.short	0x0006
        /*0052*/ 	.short	0x0028
        /*0054*/ 	.byte	0x00, 0xf5, 0x21, 0x00


	//----- nvinfo : EIATTR_KPARAM_INFO
	.align		4
.L_294:
        /*0058*/ 	.byte	0x04, 0x17
        /*005a*/ 	.short	(.L_296 - .L_295)
.L_295:
        /*005c*/ 	.word	0x00000000
        /*0060*/ 	.short	0x0005
        /*0062*/ 	.short	0x0020
        /*0064*/ 	.byte	0x00, 0xf5, 0x21, 0x00


	//----- nvinfo : EIATTR_KPARAM_INFO
	.align		4
.L_296:
        /*0068*/ 	.byte	0x04, 0x17
        /*006a*/ 	.short	(.L_298 - .L_297)
.L_297:
        /*006c*/ 	.word	0x00000000
        /*0070*/ 	.short	0x0004
        /*0072*/ 	.short	0x0018
        /*0074*/ 	.byte	0x00, 0xf0, 0x11, 0x00


	//----- nvinfo : EIATTR_KPARAM_INFO
	.align		4
.L_298:
        /*0078*/ 	.byte	0x04, 0x17
        /*007a*/ 	.short	(.L_300 - .L_299)
.L_299:
        /*007c*/ 	.word	0x00000000
        /*0080*/ 	.short	0x0003
        /*0082*/ 	.short	0x0014
        /*0084*/ 	.byte	0x00, 0xf0, 0x11, 0x00


	//----- nvinfo : EIATTR_KPARAM_INFO
	.align		4
.L_300:
        /*0088*/ 	.byte	0x04, 0x17
        /*008a*/ 	.short	(.L_302 - .L_301)
.L_301:
        /*008c*/ 	.word	0x00000000
        /*0090*/ 	.short	0x0002
        /*0092*/ 	.short	0x0010
        /*0094*/ 	.byte	0x00, 0xf0, 0x11, 0x00


	//----- nvinfo : EIATTR_KPARAM_INFO
	.align		4
.L_302:
        /*0098*/ 	.byte	0x04, 0x17
        /*009a*/ 	.short	(.L_304 - .L_303)
.L_303:
        /*009c*/ 	.word	0x00000000
        /*00a0*/ 	.short	0x0001
        /*00a2*/ 	.short	0x0008
        /*00a4*/ 	.byte	0x00, 0xf5, 0x21, 0x00


	//----- nvinfo : EIATTR_KPARAM_INFO
	.align		4
.L_304:
        /*00a8*/ 	.byte	0x04, 0x17
        /*00aa*/ 	.short	(.L_306 - .L_305)
.L_305:
        /*00ac*/ 	.word	0x00000000
        /*00b0*/ 	.short	0x0000
        /*00b2*/ 	.short	0x0000
        /*00b4*/ 	.byte	0x00, 0xf5, 0x21, 0x00


	//----- nvinfo : EIATTR_SPARSE_MMA_MASK
	.align		4
.L_306:
        /*00b8*/ 	.byte	0x03, 0x50
        /*00ba*/ 	.short	0x0000


	//----- nvinfo : EIATTR_MAXREG_COUNT
	.align		4
        /*00bc*/ 	.byte	0x03, 0x1b
        /*00be*/ 	.short	0x00ff


	//----- nvinfo : EIATTR_MERCURY_ISA_VERSION
	.align		4
        /*00c0*/ 	.byte	0x03, 0x5f
        /*00c2*/ 	.short	0x0101


	//----- nvinfo : EIATTR_VRC_CTA_INIT_COUNT
	.align		4
        /*00c4*/ 	.byte	0x02, 0x4a
	.zero		1
	.zero		1


	//----- nvinfo : EIATTR_EXIT_INSTR_OFFSETS
	.align		4
        /*00c8*/ 	.byte	0x04, 0x1c
        /*00ca*/ 	.short	(.L_308 - .L_307)


	//   ....[0]....
.L_307:
        /*00cc*/ 	.word	0x00000070


	//   ....[1]....
        /*00d0*/ 	.word	0x000000f0


	//   ....[2]....
        /*00d4*/ 	.word	0x00001530


	//   ....[3]....
        /*00d8*/ 	.word	0x00001590


	//   ....[4]....
        /*00dc*/ 	.word	0x00001630


	//   ....[5]....
        /*00e0*/ 	.word	0x00001790


	//   ....[6]....
        /*00e4*/ 	.word	0x00001860


	//----- nvinfo : EIATTR_CRS_STACK_SIZE
	.align		4
.L_308:
        /*00e8*/ 	.byte	0x04, 0x1e
        /*00ea*/ 	.short	(.L_310 - .L_309)
.L_309:
        /*00ec*/ 	.word	0x00000000


	//----- nvinfo : EIATTR_CBANK_PARAM_SIZE
	.align		4
.L_310:
        /*00f0*/ 	.byte	0x03, 0x19
        /*00f2*/ 	.short	0x0050


	//----- nvinfo : EIATTR_PARAM_CBANK
	.align		4
        /*00f4*/ 	.byte	0x04, 0x0a
        /*00f6*/ 	.short	(.L_312 - .L_311)
	.align		4
.L_311:
        /*00f8*/ 	.word	index@(.nv.constant0._Z5allocPiPxiiiS0_S0_S0_S_S_S_)
        /*00fc*/ 	.short	0x0380
        /*00fe*/ 	.short	0x0050


	//----- nvinfo : EIATTR_SW_WAR
	.align		4
.L_312:
        /*0100*/ 	.byte	0x04, 0x36
        /*0102*/ 	.short	(.L_314 - .L_313)
.L_313:
        /*0104*/ 	.word	0x00000008
.L_314:


//--------------------- .nv.info._Z12shift_citiesPKxPKiPxPiS4_S4_iii --------------------------
	.section	.nv.info._Z12shift_citiesPKxPKiPxPiS4_S4_iii,"",@"SHT_CUDA_INFO"
	.sectionflags	@""
	.align	4


	//----- nvinfo : EIATTR_CUDA_API_VERSION
	.align		4
        /*0000*/ 	.byte	0x04, 0x37
        /*0002*/ 	.short	(.L_316 - .L_315)
.L_315:
        /*0004*/ 	.word	0x00000082


	//----- nvinfo : EIATTR_KPARAM_INFO
	.align		4
.L_316:
        /*0008*/ 	.byte	0x04, 0x17
        /*000a*/ 	.short	(.L_318 - .L_317)
.L_317:
        /*000c*/ 	.word	0x00000000
        /*0010*/ 	.short	0x0008
        /*0012*/ 	.short	0x0038
        /*0014*/ 	.byte	0x00, 0xf0, 0x11, 0x00


	//----- nvinfo : EIATTR_KPARAM_INFO
	.align		4
.L_318:
        /*0018*/ 	.byte	0x04, 0x17
        /*001a*/ 	.short	(.L_320 - .L_319)
.L_319:
        /*001c*/ 	.word	0x00000000
        /*0020*/ 	.short	0x0007
        /*0022*/ 	.short	0x0034
        /*0024*/ 	.byte	0x00, 0xf0, 0x11, 0x00


	//----- nvinfo : EIATTR_KPARAM_INFO
	.align		4
.L_320:
        /*0028*/ 	.byte	0x04, 0x17
        /*002a*/ 	.short	(.L_322 - .L_321)
.L_321:
        /*002c*/ 	.word	0x00000000
        /*0030*/ 	.short	0x0006
        /*0032*/ 	.short	0x0030
        /*0034*/ 	.byte	0x00, 0xf0, 0x11, 0x00


	//----- nvinfo : EIATTR_KPARAM_INFO
	.align		4
.L_322:
        /*0038*/ 	.byte	0x04, 0x17
        /*003a*/ 	.short	(.L_324 - .L_323)
.L_323:
        /*003c*/ 	.word	0x00000000
        /*0040*/ 	.short	0x0005
        /*0042*/ 	.short	0x0028
        /*0044*/ 	.byte	0x00, 0xf5, 0x21, 0x00


	//----- nvinfo : EIATTR_KPARAM_INFO
	.align		4
.L_324:
        /*0048*/ 	.byte	0x04, 0x17
        /*004a*/ 	.short	(.L_326 - .L_325)
.L_325:
        /*004c*/ 	.word	0x00000000
        /*0050*/ 	.short	0x0004
        /*0052*/ 	.short	0x0020
        /*0054*/ 	.byte	0x00, 0xf5, 0x21, 0x00


	//----- nvinfo : EIATTR_KPARAM_INFO
	.align		4
.L_326:
        /*0058*/ 	.byte	0x04, 0x17
        /*005a*/ 	.short	(.L_328 - .L_327)
.L_327:
        /*005c*/ 	.word	0x00000000
        /*0060*/ 	.short	0x0003
        /*0062*/ 	.short	0x0018
        /*0064*/ 	.byte	0x00, 0xf5, 0x21, 0x00


	//----- nvinfo : EIATTR_KPARAM_INFO
	.align		4
.L_328:
        /*0068*/ 	.byte	0x04, 0x17
        /*006a*/ 	.short	(.L_330 - .L_329)
.L_329:
        /*006c*/ 	.word	0x00000000
        /*0070*/ 	.short	0x0002
        /*0072*/ 	.short	0x0010
        /*0074*/ 	.byte	0x00, 0xf5, 0x21, 0x00


	//----- nvinfo : EIATTR_KPARAM_INFO
	.align		4
.L_330:
        /*0078*/ 	.byte	0x04, 0x17
        /*007a*/ 	.short	(.L_332 - .L_331)
.L_331:
        /*007c*/ 	.word	0x00000000
        /*0080*/ 	.short	0x0001
        /*0082*/ 	.short	0x0008
        /*0084*/ 	.byte	0x00, 0xf5, 0x21, 0x00


	//----- nvinfo : EIATTR_KPARAM_INFO
	.align		4
.L_332:
        /*0088*/ 	.byte	0x04, 0x17
        /*008a*/ 	.short	(.L_334 - .L_333)
.L_333:
        /*008c*/ 	.word	0x00000000
        /*0090*/ 	.short	0x0000
        /*0092*/ 	.short	0x0000
        /*0094*/ 	.byte	0x00, 0xf5, 0x21, 0x00


	//----- nvinfo : EIATTR_SPARSE_MMA_MASK
	.align		4
.L_334:
        /*0098*/ 	.byte	0x03, 0x50
        /*009a*/ 	.short	0x0000


	//----- nvinfo : EIATTR_MAXREG_COUNT
	.align		4
        /*009c*/ 	.byte	0x03, 0x1b
        /*009e*/ 	.short	0x00ff


	//----- nvinfo : EIATTR_MERCURY_ISA_VERSION
	.align		4
        /*00a0*/ 	.byte	0x03, 0x5f
        /*00a2*/ 	.short	0x0101


	//----- nvinfo : EIATTR_VRC_CTA_INIT_COUNT
	.align		4
        /*00a4*/ 	.byte	0x02, 0x4a
	.zero		1
	.zero		1


	//----- nvinfo : EIATTR_EXIT_INSTR_OFFSETS
	.align		4
        /*00a8*/ 	.byte	0x04, 0x1c
        /*00aa*/ 	.short	(.L_336 - .L_335)


	//   ....[0]....
.L_335:
        /*00ac*/ 	.word	0x00000040


	//   ....[1]....
        /*00b0*/ 	.word	0x00000070


	//   ....[2]....
        /*00b4*/ 	.word	0x00000ac0


	//   ....[3]....
        /*00b8*/ 	.word	0x00001010


	//   ....[4]....
        /*00bc*/ 	.word	0x00001380


	//   ....[5]....
        /*00c0*/ 	.word	0x000013e0


	//   ....[6]....
        /*00c4*/ 	.word	0x00001510


	//----- nvinfo : EIATTR_CBANK_PARAM_SIZE
	.align		4
.L_336:
        /*00c8*/ 	.byte	0x03, 0x19
        /*00ca*/ 	.short	0x003c


	//----- nvinfo : EIATTR_PARAM_CBANK
	.align		4
        /*00cc*/ 	.byte	0x04, 0x0a
        /*00ce*/ 	.short	(.L_338 - .L_337)
	.align		4
.L_337:
        /*00d0*/ 	.word	index@(.nv.constant0._Z12shift_citiesPKxPKiPxPiS4_S4_iii)
        /*00d4*/ 	.short	0x0380
        /*00d6*/ 	.short	0x003c


	//----- nvinfo : EIATTR_SW_WAR
	.align		4
.L_338:
        /*00d8*/ 	.byte	0x04, 0x36
        /*00da*/ 	.short	(.L_340 - .L_339)
.L_339:
        /*00dc*/ 	.word	0x00000008
.L_340:


//--------------------- .nv.info._Z15nearest_shelterPKxPKiS2_S2_PxPiS4_ii --------------------------
	.section	.nv.info._Z15nearest_shelterPKxPKiS2_S2_PxPiS4_ii,"",@"SHT_CUDA_INFO"
	.sectionflags	@""
	.align	4


	//----- nvinfo : EIATTR_CUDA_API_VERSION
	.align		4
        /*0000*/ 	.byte	0x04, 0x37
        /*0002*/ 	.short	(.L_342 - .L_341)
.L_341:
        /*0004*/ 	.word	0x00000082


	//----- nvinfo : EIATTR_KPARAM_INFO
	.align		4
.L_342:
        /*0008*/ 	.byte	0x04, 0x17
        /*000a*/ 	.short	(.L_344 - .L_343)
.L_343:
        /*000c*/ 	.word	0x00000000
        /*0010*/ 	.short	0x0008
        /*0012*/ 	.short	0x003c
        /*0014*/ 	.byte	0x00, 0xf0, 0x11, 0x00


	//----- nvinfo : EIATTR_KPARAM_INFO
	.align		4
.L_344:
        /*0018*/ 	.byte	0x04, 0x17
        /*001a*/ 	.short	(.L_346 - .L_345)
.L_345:
        /*001c*/ 	.word	0x00000000
        /*0020*/ 	.short	0x0007
        /*0022*/ 	.short	0x0038
        /*0024*/ 	.byte	0x00, 0xf0, 0x11, 0x00


	//----- nvinfo : EIATTR_KPARAM_INFO
	.align		4
.L_346:
        /*0028*/ 	.byte	0x04, 0x17
        /*002a*/ 	.short	(.L_348 - .L_347)
.L_347:
        /*002c*/ 	.word	0x00000000
        /*0030*/ 	.short	0x0006
        /*0032*/ 	.short	0x0030
        /*0034*/ 	.byte	0x00, 0xf5, 0x21, 0x00


	//----- nvinfo : EIATTR_KPARAM_INFO
	.align		4
.L_348:
        /*0038*/ 	.byte	0x04, 0x17
        /*003a*/ 	.short	(.L_350 - .L_349)
.L_349:
        /*003c*/ 	.word	0x00000000
        /*0040*/ 	.short	0x0005
        /*0042*/ 	.short	0x0028
        /*0044*/ 	.byte	0x00, 0xf5, 0x21, 0x00


	//----- nvinfo : EIATTR_KPARAM_INFO
	.align		4
.L_350:
        /*0048*/ 	.byte	0x04, 0x17
        /*004a*/ 	.short	(.L_352 - .L_351)
.L_351:
        /*004c*/ 	.word	0x00000000
        /*0050*/ 	.short	0x0004
        /*0052*/ 	.short	0x0020
        /*0054*/ 	.byte	0x00, 0xf5, 0x21, 0x00


	//----- nvinfo : EIATTR_KPARAM_INFO
	.align		4
.L_352:
        /*0058*/ 	.byte	0x04, 0x17
        /*005a*/ 	.short	(.L_354 - .L_353)
.L_353:
        /*005c*/ 	.word	0x00000000
        /*0060*/ 	.short	0x0003
        /*0062*/ 	.short	0x0018
        /*0064*/ 	.byte	0x00, 0xf5, 0x21, 0x00


	//----- nvinfo : EIATTR_KPARAM_INFO
	.align		4
.L_354:
        /*0068*/ 	.byte	0x04, 0x17
        /*006a*/ 	.short	(.L_356 - .L_355)
.L_355:
        /*006c*/ 	.word	0x00000000
        /*0070*/ 	.short	0x0002
        /*0072*/ 	.short	0x0010
        /*0074*/ 	.byte	0x00, 0xf5, 0x21, 0x00


	//----- nvinfo : EIATTR_KPARAM_INFO
	.align		4
.L_356:
        /*0078*/ 	.byte	0x04, 0x17
        /*007a*/ 	.short	(.L_358 - .L_357)
.L_357:
        /*007c*/ 	.word	0x00000000
        /*0080*/ 	.short	0x0001
        /*0082*/ 	.short	0x0008
        /*0084*/ 	.byte	0x00, 0xf5, 0x21, 0x00


	//----- nvinfo : EIATTR_KPARAM_INFO
	.align		4
.L_358:
        /*0088*/ 	.byte	0x04, 0x17
        /*008a*/ 	.short	(.L_360 - .L_359)
.L_359:
        /*008c*/ 	.word	0x00000000
        /*0090*/ 	.short	0x0000
        /*0092*/ 	.short	0x0000
        /*0094*/ 	.byte	0x00, 0xf5, 0x21, 0x00


	//----- nvinfo : EIATTR_SPARSE_MMA_MASK
	.align		4
.L_360:
        /*0098*/ 	.byte	0x03, 0x50
        /*009a*/ 	.short	0x0000


	//----- nvinfo : EIATTR_MAXREG_COUNT
	.align		4
        /*009c*/ 	.byte	0x03, 0x1b
        /*009e*/ 	.short	0x00ff


	//----- nvinfo : EIATTR_NUM_BARRIERS
	.align		4
        /*00a0*/ 	.byte	0x02, 0x4c
        /*00a2*/ 	.byte	0x01
	.zero		1


	//----- nvinfo : EIATTR_MERCURY_ISA_VERSION
	.align		4
        /*00a4*/ 	.byte	0x03, 0x5f
        /*00a6*/ 	.short	0x0101


	//----- nvinfo : EIATTR_VRC_CTA_INIT_COUNT
	.align		4
        /*00a8*/ 	.byte	0x02, 0x4a
	.zero		1
	.zero		1


	//----- nvinfo : EIATTR_EXIT_INSTR_OFFSETS
	.align		4
        /*00ac*/ 	.byte	0x04, 0x1c
        /*00ae*/ 	.short	(.L_362 - .L_361)


	//   ....[0]....
.L_361:
        /*00b0*/ 	.word	0x00000060


	//   ....[1]....
        /*00b4*/ 	.word	0x00000160


	//   ....[2]....
        /*00b8*/ 	.word	0x000001b0


	//   ....[3]....
        /*00bc*/ 	.word	0x000003e0


	//   ....[4]....
        /*00c0*/ 	.word	0x00000470


	//----- nvinfo : EIATTR_CRS_STACK_SIZE
	.align		4
.L_362:
        /*00c4*/ 	.byte	0x04, 0x1e
        /*00c6*/ 	.short	(.L_364 - .L_363)
.L_363:
        /*00c8*/ 	.word	0x00000000


	//----- nvinfo : EIATTR_CBANK_PARAM_SIZE
	.align		4
.L_364:
        /*00cc*/ 	.byte	0x03, 0x19
        /*00ce*/ 	.short	0x0040


	//----- nvinfo : EIATTR_PARAM_CBANK
	.align		4
        /*00d0*/ 	.byte	0x04, 0x0a
        /*00d2*/ 	.short	(.L_366 - .L_365)
	.align		4
.L_365:
        /*00d4*/ 	.word	index@(.nv.constant0._Z15nearest_shelterPKxPKiS2_S2_PxPiS4_ii)
        /*00d8*/ 	.short	0x0380
        /*00da*/ 	.short	0x0040


	//----- nvinfo : EIATTR_SW_WAR
	.align		4
.L_366:
        /*00dc*/ 	.byte	0x04, 0x36
        /*00de*/ 	.short	(.L_368 - .L_367)
.L_367:
        /*00e0*/ 	.word	0x00000008
.L_368:


//--------------------- .nv.info._Z12nearest_cityPxPKiS1_S1_S_PiS2_S2_iii --------------------------
	.section	.nv.info._Z12nearest_cityPxPKiS1_S1_S_PiS2_S2_iii,"",@"SHT_CUDA_INFO"
	.sectionflags	@""
	.align	4


	//----- nvinfo : EIATTR_CUDA_API_VERSION
	.align		4
        /*0000*/ 	.byte	0x04, 0x37
        /*0002*/ 	.short	(.L_370 - .L_369)
.L_369:
        /*0004*/ 	.word	0x00000082


	//----- nvinfo : EIATTR_KPARAM_INFO
	.align		4
.L_370:
        /*0008*/ 	.byte	0x04, 0x17
        /*000a*/ 	.short	(.L_372 - .L_371)
.L_371:
        /*000c*/ 	.word	0x00000000
        /*0010*/ 	.short	0x000a
        /*0012*/ 	.short	0x0048
        /*0014*/ 	.byte	0x00, 0xf0, 0x11, 0x00


	//----- nvinfo : EIATTR_KPARAM_INFO
	.align		4
.L_372:
        /*0018*/ 	.byte	0x04, 0x17
        /*001a*/ 	.short	(.L_374 - .L_373)
.L_373:
        /*001c*/ 	.word	0x00000000
        /*0020*/ 	.short	0x0009
        /*0022*/ 	.short	0x0044
        /*0024*/ 	.byte	0x00, 0xf0, 0x11, 0x00


	//----- nvinfo : EIATTR_KPARAM_INFO
	.align		4
.L_374:
        /*0028*/ 	.byte	0x04, 0x17
        /*002a*/ 	.short	(.L_376 - .L_375)
.L_375:
        /*002c*/ 	.word	0x00000000
        /*0030*/ 	.short	0x0008
        /*0032*/ 	.short	0x0040
        /*0034*/ 	.byte	0x00, 0xf0, 0x11, 0x00


	//----- nvinfo : EIATTR_KPARAM_INFO
	.align		4
.L_376:
        /*0038*/ 	.byte	0x04, 0x17
        /*003a*/ 	.short	(.L_378 - .L_377)
.L_377:
        /*003c*/ 	.word	0x00000000
        /*0040*/ 	.short	0x0007
        /*0042*/ 	.short	0x0038
        /*0044*/ 	.byte	0x00, 0xf5, 0x21, 0x00


	//----- nvinfo : EIATTR_KPARAM_INFO
	.align		4
.L_378:
        /*0048*/ 	.byte	0x04, 0x17
        /*004a*/ 	.short	(.L_380 - .L_379)
.L_379:
        /*004c*/ 	.word	0x00000000
        /*0050*/ 	.short	0x0006
        /*0052*/ 	.short	0x0030
        /*0054*/ 	.byte	0x00, 0xf5, 0x21, 0x00


	//----- nvinfo : EIATTR_KPARAM_INFO
	.align		4
.L_380:
        /*0058*/ 	.byte	0x04, 0x17
        /*005a*/ 	.short	(.L_382 - .L_381)
.L_381:
        /*005c*/ 	.word	0x00000000
        /*0060*/ 	.short	0x0005
        /*0062*/ 	.short	0x0028
        /*0064*/ 	.byte	0x00, 0xf5, 0x21, 0x00


	//----- nvinfo : EIATTR_KPARAM_INFO
	.align		4
.L_382:
        /*0068*/ 	.byte	0x04, 0x17
        /*006a*/ 	.short	(.L_384 - .L_383)
.L_383:
        /*006c*/ 	.word	0x00000000
        /*0070*/ 	.short	0x0004
        /*0072*/ 	.short	0x0020
        /*0074*/ 	.byte	0x00, 0xf5, 0x21, 0x00


	//----- nvinfo : EIATTR_KPARAM_INFO
	.align		4
.L_384:
        /*0078*/ 	.byte	0x04, 0x17
        /*007a*/ 	.short	(.L_386 - .L_385)
.L_385:
        /*007c*/ 	.word	0x00000000
        /*0080*/ 	.short	0x0003
        /*0082*/ 	.short	0x0018
        /*0084*/ 	.byte	0x00, 0xf5, 0x21, 0x00


	//----- nvinfo : EIATTR_KPARAM_INFO
	.align		4
.L_386:
        /*0088*/ 	.byte	0x04, 0x17
        /*008a*/ 	.short	(.L_388 - .L_387)
.L_387:
        /*008c*/ 	.word	0x00000000
        /*0090*/ 	.short	0x0002
        /*0092*/ 	.short	0x0010
        /*0094*/ 	.byte	0x00, 0xf5, 0x21, 0x00


	//----- nvinfo : EIATTR_KPARAM_INFO
	.align		4
.L_388:
        /*0098*/ 	.byte	0x04, 0x17
        /*009a*/ 	.short	(.L_390 - .L_389)
.L_389:
        /*009c*/ 	.word	0x00000000
        /*00a0*/ 	.short	0x0001
        /*00a2*/ 	.short	0x0008
        /*00a4*/ 	.byte	0x00, 0xf5, 0x21, 0x00


	//----- nvinfo : EIATTR_KPARAM_INFO
	.align		4
.L_390:
        /*00a8*/ 	.byte	0x04, 0x17
        /*00aa*/ 	.short	(.L_392 - .L_391)
.L_391:
        /*00ac*/ 	.word	0x00000000
        /*00b0*/ 	.short	0x0000
        /*00b2*/ 	.short	0x0000
        /*00b4*/ 	.byte	0x00, 0xf5, 0x21, 0x00


	//----- nvinfo : EIATTR_SPARSE_MMA_MASK
	.align		4
.L_392:
        /*00b8*/ 	.byte	0x03, 0x50
        /*00ba*/ 	.short	0x0000


	//----- nvinfo : EIATTR_MAXREG_COUNT
	.align		4
        /*00bc*/ 	.byte	0x03, 0x1b
        /*00be*/ 	.short	0x00ff


	//----- nvinfo : EIATTR_NUM_BARRIERS
	.align		4
        /*00c0*/ 	.byte	0x02, 0x4c
        /*00c2*/ 	.byte	0x01
	.zero		1


	//----- nvinfo : EIATTR_MERCURY_ISA_VERSION
	.align		4
        /*00c4*/ 	.byte	0x03, 0x5f
        /*00c6*/ 	.short	0x0101


	//----- nvinfo : EIATTR_VRC_CTA_INIT_COUNT
	.align		4
        /*00c8*/ 	.byte	0x02, 0x4a
	.zero		1
	.zero		1


	//----- nvinfo : EIATTR_EXIT_INSTR_OFFSETS
	.align		4
        /*00cc*/ 	.byte	0x04, 0x1c
        /*00ce*/ 	.short	(.L_394 - .L_393)


	//   ....[0]....
.L_393:
        /*00d0*/ 	.word	0x00000060


	//   ....[1]....
        /*00d4*/ 	.word	0x00000160


	//   ....[2]....
        /*00d8*/ 	.word	0x000001a0


	//   ....[3]....
        /*00dc*/ 	.word	0x000003d0


	//   ....[4]....
        /*00e0*/ 	.word	0x00000560


	//----- nvinfo : EIATTR_CRS_STACK_SIZE
	.align		4
.L_394:
        /*00e4*/ 	.byte	0x04, 0x1e
        /*00e6*/ 	.short	(.L_396 - .L_395)
.L_395:
        /*00e8*/ 	.word	0x00000000


	//----- nvinfo : EIATTR_CBANK_PARAM_SIZE
	.align		4
.L_396:
        /*00ec*/ 	.byte	0x03, 0x19
        /*00ee*/ 	.short	0x004c


	//----- nvinfo : EIATTR_PARAM_CBANK
	.align		4
        /*00f0*/ 	.byte	0x04, 0x0a
        /*00f2*/ 	.short	(.L_398 - .L_397)
	.align		4
.L_397:
        /*00f4*/ 	.word	index@(.nv.constant0._Z12nearest_cityPxPKiS1_S1_S_PiS2_S2_iii)
        /*00f8*/ 	.short	0x0380
        /*00fa*/ 	.short	0x004c


	//----- nvinfo : EIATTR_SW_WAR
	.align		4
.L_398:
        /*00fc*/ 	.byte	0x04, 0x36
        /*00fe*/ 	.short	(.L_400 - .L_399)
.L_399:
        /*0100*/ 	.word	0x00000008
.L_400:


//--------------------- .nv.info._Z6printlPxii    --------------------------
	.section	.nv.info._Z6printlPxii,"",@"SHT_CUDA_INFO"
	.sectionflags	@""
	.align	4


	//----- nvinfo : EIATTR_CUDA_API_VERSION
	.align		4
        /*0000*/ 	.byte	0x04, 0x37
        /*0002*/ 	.short	(.L_402 - .L_401)
.L_401:
        /*0004*/ 	.word	0x00000082


	//----- nvinfo : EIATTR_KPARAM_INFO
	.align		4
.L_402:
        /*0008*/ 	.byte	0x04, 0x17
        /*000a*/ 	.short	(.L_404 - .L_403)
.L_403:
        /*000c*/ 	.word	0x00000000
        /*0010*/ 	.short	0x0002
        /*0012*/ 	.short	0x000c
        /*0014*/ 	.byte	0x00, 0xf0, 0x11, 0x00


	//----- nvinfo : EIATTR_KPARAM_INFO
	.align		4
.L_404:
        /*0018*/ 	.byte	0x04, 0x17
        /*001a*/ 	.short	(.L_406 - .L_405)
.L_405:
        /*001c*/ 	.word	0x00000000
        /*0020*/ 	.short	0x0001
        /*0022*/ 	.short	0x0008
        /*0024*/ 	.byte	0x00, 0xf0, 0x11, 0x00


	//----- nvinfo : EIATTR_KPARAM_INFO
	.align		4
.L_406:
        /*0028*/ 	.byte	0x04, 0x17
        /*002a*/ 	.short	(.L_408 - .L_407)
.L_407:
        /*002c*/ 	.word	0x00000000
        /*0030*/ 	.short	0x0000
        /*0032*/ 	.short	0x0000
        /*0034*/ 	.byte	0x00, 0xf5, 0x21, 0x00


	//----- nvinfo : EIATTR_SPARSE_MMA_MASK
	.align		4
.L_408:
        /*0038*/ 	.byte	0x03, 0x50
        /*003a*/ 	.short	0x0000


	//----- nvinfo : EIATTR_MAXREG_COUNT
	.align		4
        /*003c*/ 	.byte	0x03, 0x1b
        /*003e*/ 	.short	0x00ff


	//----- nvinfo : EIATTR_EXTERNS
	.align		4
        /*0040*/ 	.byte	0x04, 0x0f
        /*0042*/ 	.short	(.L_410 - .L_409)


	//   ....[0]....
	.align		4
.L_409:
        /*0044*/ 	.word	index@(vprintf)


	//----- nvinfo : EIATTR_MERCURY_ISA_VERSION
	.align		4
.L_410:
        /*0048*/ 	.byte	0x03, 0x5f
        /*004a*/ 	.short	0x0101


	//----- nvinfo : EIATTR_VRC_CTA_INIT_COUNT
	.align		4
        /*004c*/ 	.byte	0x02, 0x4a
	.zero		1
	.zero		1


	//----- nvinfo : EIATTR_SYSCALL_OFFSETS
	.align		4
        /*0050*/ 	.byte	0x04, 0x46
        /*0052*/ 	.short	(.L_412 - .L_411)


	//   ....[0]....
.L_411:
        /*0054*/ 	.word	0x000002d0


	//   ....[1]....
        /*0058*/ 	.word	0x00000380


	//   ....[2]....
        /*005c*/ 	.word	0x00000420


	//   ....[3]....
        /*0060*/ 	.word	0x000004c0


	//   ....[4]....
        /*0064*/ 	.word	0x00000560


	//   ....[5]....
        /*0068*/ 	.word	0x00000600


	//   ....[6]....
        /*006c*/ 	.word	0x000006a0


	//   ....[7]....
        /*0070*/ 	.word	0x00000740


	//   ....[8]....
        /*0074*/ 	.word	0x000007e0


	//   ....[9]....
        /*0078*/ 	.word	0x00000880


	//   ....[10]....
        /*007c*/ 	.word	0x00000920


	//   ....[11]....
        /*0080*/ 	.word	0x000009c0


	//   ....[12]....
        /*0084*/ 	.word	0x00000a60


	//   ....[13]....
        /*0088*/ 	.word	0x00000b00


	//   ....[14]....
        /*008c*/ 	.word	0x00000ba0


	//   ....[15]....
        /*0090*/ 	.word	0x00000c40


	//   ....[16]....
        /*0094*/ 	.word	0x00000df0


	//   ....[17]....
        /*0098*/ 	.word	0x00000ee0


	//   ....[18]....
        /*009c*/ 	.word	0x00000f90


	//   ....[19]....
        /*00a0*/ 	.word	0x00001030


	//   ....[20]....
        /*00a4*/ 	.word	0x000010d0


	//   ....[21]....
        /*00a8*/ 	.word	0x00001170


	//   ....[22]....
        /*00ac*/ 	.word	0x00001210


	//   ....[23]....
        /*00b0*/ 	.word	0x000012b0


	//   ....[24]....
        /*00b4*/ 	.word	0x000013f0


	//   ....[25]....
        /*00b8*/ 	.word	0x000014e0


	//   ....[26]....
        /*00bc*/ 	.word	0x00001590


	//   ....[27]....
        /*00c0*/ 	.word	0x00001630


	//   ....[28]....
        /*00c4*/ 	.word	0x00001770


	//   ....[29]....
        /*00c8*/ 	.word	0x000018c0


	//   ....[30]....
        /*00cc*/ 	.word	0x00001980


	//   ....[31]....
        /*00d0*/ 	.word	0x00001a00


	//   ....[32]....
        /*00d4*/ 	.word	0x00001b60


	//   ....[33]....
        /*00d8*/ 	.word	0x00001bd0


	//   ....[34]....
        /*00dc*/ 	.word	0x00001c40


	//   ....[35]....
        /*00e0*/ 	.word	0x00001cb0


	//   ....[36]....
        /*00e4*/ 	.word	0x00001dc0


	//----- nvinfo : EIATTR_EXIT_INSTR_OFFSETS
	.align		4
.L_412:
        /*00e8*/ 	.byte	0x04, 0x1c
        /*00ea*/ 	.short	(.L_414 - .L_413)


	//   ....[0]....
.L_413:
        /*00ec*/ 	.word	0x00000080


	//   ....[1]....
        /*00f0*/ 	.word	0x00001a40


	//   ....[2]....
        /*00f4*/ 	.word	0x00001d00


	//   ....[3]....
        /*00f8*/ 	.word	0x00001df0


	//----- nvinfo : EIATTR_CRS_STACK_SIZE
	.align		4
.L_414:
        /*00fc*/ 	.byte	0x04, 0x1e
        /*00fe*/ 	.short	(.L_416 - .L_415)
.L_415:
        /*0100*/ 	.word	0x00000000


	//----- nvinfo : EIATTR_CBANK_PARAM_SIZE
	.align		4
.L_416:
        /*0104*/ 	.byte	0x03, 0x19
        /*0106*/ 	.short	0x0010


	//----- nvinfo : EIATTR_PARAM_CBANK
	.align		4
        /*0108*/ 	.byte	0x04, 0x0a
        /*010a*/ 	.short	(.L_418 - .L_417)
	.align		4
.L_417:
        /*010c*/ 	.word	index@(.nv.constant0._Z6printlPxii)
        /*0110*/ 	.short	0x0380
        /*0112*/ 	.short	0x0010


	//----- nvinfo : EIATTR_SW_WAR
	.align		4
.L_418:
        /*0114*/ 	.byte	0x04, 0x36
        /*0116*/ 	.short	(.L_420 - .L_419)
.L_419:
        /*0118*/ 	.word	0x00000008
.L_420:


//--------------------- .nv.info._Z5printPiii     --------------------------
	.section	.nv.info._Z5printPiii,"",@"SHT_CUDA_INFO"
	.sectionflags	@""
	.align	4


	//----- nvinfo : EIATTR_CUDA_API_VERSION
	.align		4
        /*0000*/ 	.byte	0x04, 0x37
        /*0002*/ 	.short	(.L_422 - .L_421)
.L_421:
        /*0004*/ 	.word	0x00000082


	//----- nvinfo : EIATTR_KPARAM_INFO
	.align		4
.L_422:
        /*0008*/ 	.byte	0x04, 0x17
        /*000a*/ 	.short	(.L_424 - .L_423)
.L_423:
        /*000c*/ 	.word	0x00000000
        /*0010*/ 	.short	0x0002
        /*0012*/ 	.short	0x000c
        /*0014*/ 	.byte	0x00, 0xf0, 0x11, 0x00


	//----- nvinfo : EIATTR_KPARAM_INFO
	.align		4
.L_424:
        /*0018*/ 	.byte	0x04, 0x17
        /*001a*/ 	.short	(.L_426 - .L_425)
.L_425:
        /*001c*/ 	.word	0x00000000
        /*0020*/ 	.short	0x0001
        /*0022*/ 	.short	0x0008
        /*0024*/ 	.byte	0x00, 0xf0, 0x11, 0x00


	//----- nvinfo : EIATTR_KPARAM_INFO
	.align		4
.L_426:
        /*0028*/ 	.byte	0x04, 0x17
        /*002a*/ 	.short	(.L_428 - .L_427)
.L_427:
        /*002c*/ 	.word	0x00000000
        /*0030*/ 	.short	0x0000
        /*0032*/ 	.short	0x0000
        /*0034*/ 	.byte	0x00, 0xf5, 0x21, 0x00


	//----- nvinfo : EIATTR_SPARSE_MMA_MASK
	.align		4
.L_428:
        /*0038*/ 	.byte	0x03, 0x50
        /*003a*/ 	.short	0x0000


	//----- nvinfo : EIATTR_MAXREG_COUNT
	.align		4
        /*003c*/ 	.byte	0x03, 0x1b
        /*003e*/ 	.short	0x00ff


	//----- nvinfo : EIATTR_EXTERNS
	.align		4
        /*0040*/ 	.byte	0x04, 0x0f
        /*0042*/ 	.short	(.L_430 - .L_429)


	//   ....[0]....
	.align		4
.L_429:
        /*0044*/ 	.word	index@(vprintf)


	//----- nvinfo : EIATTR_MERCURY_ISA_VERSION
	.align		4
.L_430:
        /*0048*/ 	.byte	0x03, 0x5f
        /*004a*/ 	.short	0x0101


	//----- nvinfo : EIATTR_VRC_CTA_INIT_COUNT
	.align		4
        /*004c*/ 	.byte	0x02, 0x4a
	.zero		1
	.zero		1


	//----- nvinfo : EIATTR_SYSCALL_OFFSETS
	.align		4
        /*0050*/ 	.byte	0x04, 0x46
        /*0052*/ 	.short	(.L_432 - .L_431)


	//   ....[0]....
.L_431:
        /*0054*/ 	.word	0x000002d0


	//   ....[1]....
        /*0058*/ 	.word	0x00000380


	//   ....[2]....
        /*005c*/ 	.word	0x00000420


	//   ....[3]....
        /*0060*/ 	.word	0x000004c0


	//   ....[4]....
        /*0064*/ 	.word	0x00000560


	//   ....[5]....
        /*0068*/ 	.word	0x00000600


	//   ....[6]....
        /*006c*/ 	.word	0x000006a0


	//   ....[7]....
        /*0070*/ 	.word	0x00000740


	//   ....[8]....
        /*0074*/ 	.word	0x000007e0


	//   ....[9]....
        /*0078*/ 	.word	0x00000880


	//   ....[10]....
        /*007c*/ 	.word	0x00000920


	//   ....[11]....
        /*0080*/ 	.word	0x000009c0


	//   ....[12]....
        /*0084*/ 	.word	0x00000a60


	//   ....[13]....
        /*0088*/ 	.word	0x00000b00


	//   ....[14]....
        /*008c*/ 	.word	0x00000ba0


	//   ....[15]....
        /*0090*/ 	.word	0x00000c40


	//   ....[16]....
        /*0094*/ 	.word	0x00000df0


	//   ....[17]....
        /*0098*/ 	.word	0x00000ee0


	//   ....[18]....
        /*009c*/ 	.word	0x00000f90


	//   ....[19]....
        /*00a0*/ 	.word	0x00001030


	//   ....[20]....
        /*00a4*/ 	.word	0x000010d0


	//   ....[21]....
        /*00a8*/ 	.word	0x00001170


	//   ....[22]....
        /*00ac*/ 	.word	0x00001210


	//   ....[23]....
        /*00b0*/ 	.word	0x000012b0


	//   ....[24]....
        /*00b4*/ 	.word	0x000013f0


	//   ....[25]....
        /*00b8*/ 	.word	0x000014e0


	//   ....[26]....
        /*00bc*/ 	.word	0x00001590


	//   ....[27]....
        /*00c0*/ 	.word	0x00001630


	//   ....[28]....
        /*00c4*/ 	.word	0x00001770


	//   ....[29]....
        /*00c8*/ 	.word	0x000018c0


	//   ....[30]....
        /*00cc*/ 	.word	0x00001980


	//   ....[31]....
        /*00d0*/ 	.word	0x00001a00


	//   ....[32]....
        /*00d4*/ 	.word	0x00001b60


	//   ....[33]....
        /*00d8*/ 	.word	0x00001bd0


	//   ....[34]....
        /*00dc*/ 	.word	0x00001c40


	//   ....[35]....
        /*00e0*/ 	.word	0x00001cb0


	//   ....[36]....
        /*00e4*/ 	.word	0x00001dc0


	//----- nvinfo : EIATTR_EXIT_INSTR_OFFSETS
	.align		4
.L_432:
        /*00e8*/ 	.byte	0x04, 0x1c
        /*00ea*/ 	.short	(.L_434 - .L_433)


	//   ....[0]....
.L_433:
        /*00ec*/ 	.word	0x00000080


	//   ....[1]....
        /*00f0*/ 	.word	0x00001a40


	//   ....[2]....
        /*00f4*/ 	.word	0x00001d00


	//   ....[3]....
        /*00f8*/ 	.word	0x00001df0


	//----- nvinfo : EIATTR_CRS_STACK_SIZE
	.align		4
.L_434:
        /*00fc*/ 	.byte	0x04, 0x1e
        /*00fe*/ 	.short	(.L_436 - .L_435)
.L_435:
        /*0100*/ 	.word	0x00000000


	//----- nvinfo : EIATTR_CBANK_PARAM_SIZE
	.align		4
.L_436:
        /*0104*/ 	.byte	0x03, 0x19
        /*0106*/ 	.short	0x0010


	//----- nvinfo : EIATTR_PARAM_CBANK
	.align		4
        /*0108*/ 	.byte	0x04, 0x0a
        /*010a*/ 	.short	(.L_438 - .L_437)
	.align		4
.L_437:
        /*010c*/ 	.word	index@(.nv.constant0._Z5printPiii)
        /*0110*/ 	.short	0x0380
        /*0112*/ 	.short	0x0010


	//----- nvinfo : EIATTR_SW_WAR
	.align		4
.L_438:
        /*0114*/ 	.byte	0x04, 0x36
        /*0116*/ 	.short	(.L_440 - .L_439)
.L_439:
        /*0118*/ 	.word	0x00000008
.L_440:


//--------------------- .nv.callgraph             --------------------------
	.section	.nv.callgraph,"",@"SHT_CUDA_CALLGRAPH"
	.align	4
	.sectionentsize	8
	.align		4
        /*0000*/ 	.word	0x00000000
	.align		4
        /*0004*/ 	.word	0xffffffff
	.align		4
        /*0008*/ 	.word	index@(_Z24reconstruct_paths_kernelPKiPKxPxS3_ii)
	.align		4
        /*000c*/ 	.word	index@(malloc)
	.align		4
        /*0010*/ 	.word	index@(_Z6printlPxii)
	.align		4
        /*0014*/ 	.word	index@(vprintf)
	.align		4
        /*0018*/ 	.word	index@(_Z5printPiii)
	.align		4
        /*001c*/ 	.word	index@(vprintf)
	.align		4
        /*0020*/ 	.word	0x00000000
	.align		4
        /*0024*/ 	.word	0xfffffffe
	.align		4
        /*0028*/ 	.word	0x00000000
	.align		4
        /*002c*/ 	.word	0xfffffffd
	.align		4
        /*0030*/ 	.word	0x00000000
	.align		4
        /*0034*/ 	.word	0xfffffffc


//--------------------- .nv.constant4             --------------------------
	.section	.nv.constant4,"a",@progbits
	.align	8
	.align		8
.nv.constant4:
        /*0000*/ 	.dword	_ZN34_INTERNAL_bdebc3c3_4_k_cu_13ff4dfa4cuda3std3__45__cpo5beginE
	.align		8
        /*0008*/ 	.dword	_ZN34_INTERNAL_bdebc3c3_4_k_cu_13ff4dfa4cuda3std3__45__cpo3endE
	.align		8
        /*0010*/ 	.dword	_ZN34_INTERNAL_bdebc3c3_4_k_cu_13ff4dfa4cuda3std3__45__cpo6cbeginE
	.align		8
        /*0018*/ 	.dword	_ZN34_INTERNAL_bdebc3c3_4_k_cu_13ff4dfa4cuda3std3__45__cpo4cendE
	.align		8
        /*0020*/ 	.dword	_ZN34_INTERNAL_bdebc3c3_4_k_cu_13ff4dfa4cuda3std3__45__cpo6rbeginE
	.align		8
        /*0028*/ 	.dword	_ZN34_INTERNAL_bdebc3c3_4_k_cu_13ff4dfa4cuda3std3__45__cpo4rendE
	.align		8
        /*0030*/ 	.dword	_ZN34_INTERNAL_bdebc3c3_4_k_cu_13ff4dfa4cuda3std3__45__cpo7crbeginE
	.align		8
        /*0038*/ 	.dword	_ZN34_INTERNAL_bdebc3c3_4_k_cu_13ff4dfa4cuda3std3__45__cpo5crendE
	.align		8
        /*0040*/ 	.dword	_ZN34_INTERNAL_bdebc3c3_4_k_cu_13ff4dfa4cuda3std3__436_GLOBAL__N__bdebc3c3_4_k_cu_13ff4dfa6ignoreE
	.align		8
        /*0048*/ 	.dword	_ZN34_INTERNAL_bdebc3c3_4_k_cu_13ff4dfa4cuda3std3__419piecewise_constructE
	.align		8
        /*0050*/ 	.dword	_ZN34_INTERNAL_bdebc3c3_4_k_cu_13ff4dfa4cuda3std3__48in_placeE
	.align		8
        /*0058*/ 	.dword	_ZN34_INTERNAL_bdebc3c3_4_k_cu_13ff4dfa4cuda3std3__420unreachable_sentinelE
	.align		8
        /*0060*/ 	.dword	_ZN34_INTERNAL_bdebc3c3_4_k_cu_13ff4dfa4cuda3std3__47nulloptE
	.align		8
        /*0068*/ 	.dword	_ZN34_INTERNAL_bdebc3c3_4_k_cu_13ff4dfa4cuda3std3__48unexpectE
	.align		8
        /*0070*/ 	.dword	_ZN34_INTERNAL_bdebc3c3_4_k_cu_13ff4dfa4cuda3std6ranges3__45__cpo4swapE
	.align		8
        /*0078*/ 	.dword	_ZN34_INTERNAL_bdebc3c3_4_k_cu_13ff4dfa4cuda3std6ranges3__45__cpo9iter_moveE
	.align		8
        /*0080*/ 	.dword	_ZN34_INTERNAL_bdebc3c3_4_k_cu_13ff4dfa4cuda3std6ranges3__45__cpo5beginE
	.align		8
        /*0088*/ 	.dword	_ZN34_INTERNAL_bdebc3c3_4_k_cu_13ff4dfa4cuda3std6ranges3__45__cpo3endE
	.align		8
        /*0090*/ 	.dword	_ZN34_INTERNAL_bdebc3c3_4_k_cu_13ff4dfa4cuda3std6ranges3__45__cpo6cbeginE
	.align		8
        /*0098*/ 	.dword	_ZN34_INTERNAL_bdebc3c3_4_k_cu_13ff4dfa4cuda3std6ranges3__45__cpo4cendE
	.align		8
        /*00a0*/ 	.dword	_ZN34_INTERNAL_bdebc3c3_4_k_cu_13ff4dfa4cuda3std6ranges3__45__cpo7advanceE
	.align		8
        /*00a8*/ 	.dword	_ZN34_INTERNAL_bdebc3c3_4_k_cu_13ff4dfa4cuda3std6ranges3__45__cpo9iter_swapE
	.align		8
        /*00b0*/ 	.dword	_ZN34_INTERNAL_bdebc3c3_4_k_cu_13ff4dfa4cuda3std6ranges3__45__cpo4nextE
	.align		8
        /*00b8*/ 	.dword	_ZN34_INTERNAL_bdebc3c3_4_k_cu_13ff4dfa4cuda3std6ranges3__45__cpo4prevE
	.align		8
        /*00c0*/ 	.dword	_ZN34_INTERNAL_bdebc3c3_4_k_cu_13ff4dfa4cuda3std6ranges3__45__cpo4dataE
	.align		8
        /*00c8*/ 	.dword	_ZN34_INTERNAL_bdebc3c3_4_k_cu_13ff4dfa4cuda3std6ranges3__45__cpo5cdataE
	.align		8
        /*00d0*/ 	.dword	_ZN34_INTERNAL_bdebc3c3_4_k_cu_13ff4dfa4cuda3std6ranges3__45__cpo4sizeE
	.align		8
        /*00d8*/ 	.dword	_ZN34_INTERNAL_bdebc3c3_4_k_cu_13ff4dfa4cuda3std6ranges3__45__cpo5ssizeE
	.align		8
        /*00e0*/ 	.dword	_ZN34_INTERNAL_bdebc3c3_4_k_cu_13ff4dfa4cuda3std6ranges3__45__cpo8distanceE
	.align		8
        /*00e8*/ 	.dword	_ZN34_INTERNAL_bdebc3c3_4_k_cu_13ff4dfa6thrust24THRUST_300001_SM_1000_NS8cuda_cub3parE
	.align		8
        /*00f0*/ 	.dword	_ZN34_INTERNAL_bdebc3c3_4_k_cu_13ff4dfa6thrust24THRUST_300001_SM_1000_NS8cuda_cub10par_nosyncE
	.align		8
        /*00f8*/ 	.dword	_ZN34_INTERNAL_bdebc3c3_4_k_cu_13ff4dfa6thrust24THRUST_300001_SM_1000_NS6system6detail10sequential3seqE
	.align		8
        /*0100*/ 	.dword	_ZN34_INTERNAL_bdebc3c3_4_k_cu_13ff4dfa6thrust24THRUST_300001_SM_1000_NS6system3cpp3parE
	.align		8
        /*0108*/ 	.dword	_ZN34_INTERNAL_bdebc3c3_4_k_cu_13ff4dfa6thrust24THRUST_300001_SM_1000_NS12placeholders2_1E
	.align		8
        /*0110*/ 	.dword	_ZN34_INTERNAL_bdebc3c3_4_k_cu_13ff4dfa6thrust24THRUST_300001_SM_1000_NS12placeholders2_2E
	.align		8
        /*0118*/ 	.dword	_ZN34_INTERNAL_bdebc3c3_4_k_cu_13ff4dfa6thrust24THRUST_300001_SM_1000_NS12placeholders2_3E
	.align		8
        /*0120*/ 	.dword	_ZN34_INTERNAL_bdebc3c3_4_k_cu_13ff4dfa6thrust24THRUST_300001_SM_1000_NS12placeholders2_4E
	.align		8
        /*0128*/ 	.dword	_ZN34_INTERNAL_bdebc3c3_4_k_cu_13ff4dfa6thrust24THRUST_300001_SM_1000_NS12placeholders2_5E
	.align		8
        /*0130*/ 	.dword	_ZN34_INTERNAL_bdebc3c3_4_k_cu_13ff4dfa6thrust24THRUST_300001_SM_1000_NS12placeholders2_6E
	.align		8
        /*0138*/ 	.dword	_ZN34_INTERNAL_bdebc3c3_4_k_cu_13ff4dfa6thrust24THRUST_300001_SM_1000_NS12placeholders2_7E
	.align		8
        /*0140*/ 	.dword	_ZN34_INTERNAL_bdebc3c3_4_k_cu_13ff4dfa6thrust24THRUST_300001_SM_1000_NS12placeholders2_8E
	.align		8
        /*0148*/ 	.dword	_ZN34_INTERNAL_bdebc3c3_4_k_cu_13ff4dfa6thrust24THRUST_300001_SM_1000_NS12placeholders2_9E
	.align		8
        /*0150*/ 	.dword	_ZN34_INTERNAL_bdebc3c3_4_k_cu_13ff4dfa6thrust24THRUST_300001_SM_1000_NS12placeholders3_10E
	.align		8
        /*0158*/ 	.dword	_ZN34_INTERNAL_bdebc3c3_4_k_cu_13ff4dfa6thrust24THRUST_300001_SM_1000_NS3seqE
	.align		8
        /*0160*/ 	.dword	_ZN34_INTERNAL_bdebc3c3_4_k_cu_13ff4dfa6thrust24THRUST_300001_SM_1000_NS6deviceE
	.align		8
        /*0168*/ 	.dword	$str
	.align		8
        /*0170*/ 	.dword	$str$1
	.align		8
        /*0178*/ 	.dword	malloc
	.align		8
        /*0180*/ 	.dword	vprintf


//--------------------- .text._ZN3cub18CUB_300001_SM_10006detail11EmptyKernelIvEEvv --------------------------
	.section	.text._ZN3cub18CUB_300001_SM_10006detail11EmptyKernelIvEEvv,"ax",@progbits
	.align	128
        .global         _ZN3cub18CUB_300001_SM_10006detail11EmptyKernelIvEEvv
        .type           _ZN3cub18CUB_300001_SM_10006detail11EmptyKernelIvEEvv,@function
        .size           _ZN3cub18CUB_300001_SM_10006detail11EmptyKernelIvEEvv,(.L_x_167 - _ZN3cub18CUB_300001_SM_10006detail11EmptyKernelIvEEvv)
        .other          _ZN3cub18CUB_300001_SM_10006detail11EmptyKernelIvEEvv,@"STO_CUDA_ENTRY STV_DEFAULT"
_ZN3cub18CUB_300001_SM_10006detail11EmptyKernelIvEEvv:
.text._ZN3cub18CUB_300001_SM_10006detail11EmptyKernelIvEEvv:
[----:B------:R-:W-:Y:S01]  /*0000*/  LDC R1, c[0x0][0x37c] ;  /* 0x0000df00ff017b82 */ /* 0x000fe20000000800 */
[----:B------:R-:W-:Y:S05]  /*0010*/  EXIT ;  /* 0x000000000000794d */ /* 0x000fea0003800000 */
.L_x_0:
[----:B------:R-:W-:-:S00]  /*0020*/  BRA `(.L_x_0) ;  /* 0xfffffffc00fc7947 */ /* 0x000fc0000383ffff */
[----:B------:R-:W-:-:S00]  /*0030*/  NOP ;  /* 0x0000000000007918 */ /* 0x000fc00000000000 */
        /* <DEDUP_REMOVED lines=12> */
.L_x_167:


//--------------------- .text._Z16path_concatenatePxS_S_S_x --------------------------
	.section	.text._Z16path_concatenatePxS_S_S_x,"ax",@progbits
	.align	128
        .global         _Z16path_concatenatePxS_S_S_x
        .type           _Z16path_concatenatePxS_S_S_x,@function
        .size           _Z16path_concatenatePxS_S_S_x,(.L_x_168 - _Z16path_concatenatePxS_S_S_x)
        .other          _Z16path_concatenatePxS_S_S_x,@"STO_CUDA_ENTRY STV_DEFAULT"
_Z16path_concatenatePxS_S_S_x:
.text._Z16path_concatenatePxS_S_S_x:
[----:B------:R-:W-:Y:S01]  /*0000*/  LDC R1, c[0x0][0x37c] ;  /* 0x0000df00ff017b82 */ /* 0x000fe20000000800 */
[----:B------:R-:W0:Y:S07]  /*0010*/  S2R R13, SR_CTAID.X ;  /* 0x00000000000d7919 */ /* 0x000e2e0000002500 */
[----:B------:R-:W1:Y:S01]  /*0020*/  LDC.64 R2, c[0x0][0x3a0] ;  /* 0x0000e800ff027b82 */ /* 0x000e620000000a00 */
[----:B------:R-:W2:Y:S01]  /*0030*/  LDCU.64 UR8, c[0x0][0x388] ;  /* 0x00007100ff0877ac */ /* 0x000ea20008000a00 */
[----:B------:R-:W3:Y:S06]  /*0040*/  LDCU.64 UR6, c[0x0][0x358] ;  /* 0x00006b00ff0677ac */ /* 0x000eec0008000a00 */
[----:B------:R-:W4:Y:S01]  /*0050*/  LDC.64 R10, c[0x0][0x380] ;  /* 0x0000e000ff0a7b82 */ /* 0x000f220000000a00 */
[----:B------:R-:W5:Y:S01]  /*0060*/  LDCU.64 UR4, c[0x0][0x398] ;  /* 0x00007300ff0477ac */ /* 0x000f620008000a00 */
[----:B0-----:R-:W-:-:S04]  /*0070*/  IMAD.WIDE.U32 R6, R13, 0x7, RZ ;  /* 0x000000070d067825 */ /* 0x001fc800078e00ff */
[-C--:B-1----:R-:W-:Y:S02]  /*0080*/  IMAD R0, R7, R2.reuse, RZ ;  /* 0x0000000207007224 */ /* 0x082fe400078e02ff */
[----:B------:R-:W-:-:S04]  /*0090*/  IMAD.WIDE.U32 R4, R6, R2, RZ ;  /* 0x0000000206047225 */ /* 0x000fc800078e00ff */
[----:B------:R-:W-:Y:S02]  /*00a0*/  IMAD R7, R6, R3, R0 ;  /* 0x0000000306077224 */ /* 0x000fe400078e0200 */
[----:B------:R-:W-:Y:S02]  /*00b0*/  IMAD.SHL.U32 R8, R4, 0x8, RZ ;  /* 0x0000000804087824 */ /* 0x000fe400078e00ff */
[----:B------:R-:W-:-:S03]  /*00c0*/  IMAD.IADD R7, R5, 0x1, R7 ;  /* 0x0000000105077824 */ /* 0x000fc600078e0207 */
[----:B--2---:R-:W-:Y:S02]  /*00d0*/  IADD3 R14, P0, PT, R8, UR8, RZ ;  /* 0x00000008080e7c10 */ /* 0x004fe4000ff1e0ff */
[----:B------:R-:W-:-:S04]  /*00e0*/  SHF.L.U64.HI R0, R4, 0x3, R7 ;  /* 0x0000000304007819 */ /* 0x000fc80000010207 */
[----:B------:R-:W-:-:S05]  /*00f0*/  IADD3.X R15, PT, PT, R0, UR9, RZ, P0, !PT ;  /* 0x00000009000f7c10 */ /* 0x000fca00087fe4ff */
[----:B---3--:R-:W2:Y:S01]  /*0100*/  LDG.E.64 R16, desc[UR6][R14.64] ;  /* 0x000000060e107981 */ /* 0x008ea2000c1e1b00 */
[----:B-----5:R-:W-:Y:S01]  /*0110*/  IADD3 R8, P0, PT, R8, UR4, RZ ;  /* 0x0000000408087c10 */ /* 0x020fe2000ff1e0ff */
[----:B----4-:R-:W-:-:S03]  /*0120*/  IMAD.WIDE.U32 R10, R13, 0x38, R10 ;  /* 0x000000380d0a7825 */ /* 0x010fc600078e000a */
[----:B------:R-:W-:-:S05]  /*0130*/  IADD3.X R9, PT, PT, R0, UR5, RZ, P0, !PT ;  /* 0x0000000500097c10 */ /* 0x000fca00087fe4ff */
[----:B--2---:R0:W-:Y:S04]  /*0140*/  STG.E.64 desc[UR6][R8.64], R16 ;  /* 0x0000001008007986 */ /* 0x0041e8000c101b06 */
[----:B------:R-:W2:Y:S02]  /*0150*/  LDG.E.64 R12, desc[UR6][R10.64] ;  /* 0x000000060a0c7981 */ /* 0x000ea4000c1e1b00 */
[----:B--2---:R-:W-:-:S04]  /*0160*/  ISETP.GE.U32.AND P0, PT, R12, 0x2, PT ;  /* 0x000000020c00780c */ /* 0x004fc80003f06070 */
[----:B------:R-:W-:Y:S01]  /*0170*/  ISETP.GE.AND.EX P0, PT, R13, RZ, PT, P0 ;  /* 0x000000ff0d00720c */ /* 0x000fe20003f06300 */
[----:B------:R-:W-:-:S12]  /*0180*/  IMAD.MOV.U32 R13, RZ, RZ, 0x1 ;  /* 0x00000001ff0d7424 */ /* 0x000fd800078e00ff */
[----:B0-----:R-:W-:Y:S05]  /*0190*/  @!P0 BRA `(.L_x_1) ;  /* 0x0000000000408947 */ /* 0x001fea0003800000 */
[----:B------:R-:W-:Y:S02]  /*01a0*/  IMAD.MOV.U32 R21, RZ, RZ, 0x1 ;  /* 0x00000001ff157424 */ /* 0x000fe400078e00ff */
[----:B------:R-:W-:Y:S02]  /*01b0*/  IMAD.MOV.U32 R23, RZ, RZ, 0x1 ;  /* 0x00000001ff177424 */ /* 0x000fe400078e00ff */
[----:B------:R-:W-:-:S07]  /*01c0*/  IMAD.MOV.U32 R25, RZ, RZ, RZ ;  /* 0x000000ffff197224 */ /* 0x000fce00078e00ff */
.L_x_2:
[----:B------:R-:W-:-:S04]  /*01d0*/  LEA R12, P0, R23, R14, 0x3 ;  /* 0x0000000e170c7211 */ /* 0x000fc800078018ff */
[----:B------:R-:W-:-:S06]  /*01e0*/  LEA.HI.X R13, R23, R15, R25, 0x3, P0 ;  /* 0x0000000f170d7211 */ /* 0x000fcc00000f1c19 */
[----:B------:R-:W2:Y:S01]  /*01f0*/  LDG.E.64 R12, desc[UR6][R12.64] ;  /* 0x000000060c0c7981 */ /* 0x000ea2000c1e1b00 */
[----:B------:R-:W-:Y:S01]  /*0200*/  IMAD.WIDE.U32 R16, R21, 0x8, R8 ;  /* 0x0000000815107825 */ /* 0x000fe200078e0008 */
[----:B------:R-:W-:-:S04]  /*0210*/  IADD3 R23, P0, PT, R23, 0x1, RZ ;  /* 0x0000000117177810 */ /* 0x000fc80007f1e0ff */
[----:B--2---:R0:W-:Y:S04]  /*0220*/  STG.E.64 desc[UR6][R16.64], R12 ;  /* 0x0000000c10007986 */ /* 0x0041e8000c101b06 */
[----:B------:R-:W2:Y:S01]  /*0230*/  LDG.E.64 R18, desc[UR6][R10.64] ;  /* 0x000000060a127981 */ /* 0x000ea2000c1e1b00 */
[----:B------:R-:W-:Y:S02]  /*0240*/  IMAD.X R25, RZ, RZ, R25, P0 ;  /* 0x000000ffff197224 */ /* 0x000fe400000e0619 */
[----:B------:R-:W-:Y:S01]  /*0250*/  VIADD R21, R21, 0x1 ;  /* 0x0000000115157836 */ /* 0x000fe20000000000 */
[----:B--2---:R-:W-:-:S04]  /*0260*/  ISETP.GE.U32.AND P0, PT, R23, R18, PT ;  /* 0x000000121700720c */ /* 0x004fc80003f06070 */
[----:B------:R-:W-:-:S13]  /*0270*/  ISETP.GE.AND.EX P0, PT, R25, R19, PT, P0 ;  /* 0x000000131900720c */ /* 0x000fda0003f06300 */
[----:B0-----:R-:W-:Y:S05]  /*0280*/  @!P0 BRA `(.L_x_2) ;  /* 0xfffffffc00d08947 */ /* 0x001fea000383ffff */
[----:B------:R-:W-:-:S07]  /*0290*/  IMAD.MOV.U32 R13, RZ, RZ, R21 ;  /* 0x000000ffff0d7224 */ /* 0x000fce00078e0015 */
.L_x_1:
[----:B------:R-:W2:Y:S02]  /*02a0*/  LDG.E.64 R14, desc[UR6][R10.64+0x8] ;  /* 0x000008060a0e7981 */ /* 0x000ea4000c1e1b00 */
[----:B--2---:R-:W-:-:S04]  /*02b0*/  ISETP.GE.U32.AND P0, PT, R14, 0x2, PT ;  /* 0x000000020e00780c */ /* 0x004fc80003f06070 */
[----:B------:R-:W-:-:S13]  /*02c0*/  ISETP.GE.AND.EX P0, PT, R15, RZ, PT, P0 ;  /* 0x000000ff0f00720c */ /* 0x000fda0003f06300 */
[----:B------:R-:W-:Y:S05]  /*02d0*/  @!P0 BRA `(.L_x_3) ;  /* 0x0000000000548947 */ /* 0x000fea0003800000 */
[----:B------:R-:W-:Y:S01]  /*02e0*/  IADD3 R18, P0, PT, R4, R2, RZ ;  /* 0x0000000204127210 */ /* 0x000fe20007f1e0ff */
[----:B------:R-:W-:Y:S01]  /*02f0*/  IMAD.MOV.U32 R19, RZ, RZ, R13 ;  /* 0x000000ffff137224 */ /* 0x000fe200078e000d */
[----:B------:R-:W-:Y:S01]  /*0300*/  UMOV UR5, 0x1 ;  /* 0x0000000100057882 */ /* 0x000fe20000000000 */
[----:B------:R-:W-:Y:S02]  /*0310*/  UMOV UR4, URZ ;  /* 0x000000ff00047c82 */ /* 0x000fe40008000000 */
[----:B------:R-:W-:-:S08]  /*0320*/  IMAD.X R20, R7, 0x1, R3, P0 ;  /* 0x0000000107147824 */ /* 0x000fd000000e0603 */
.L_x_4:
[----:B------:R-:W-:-:S04]  /*0330*/  IADD3 R0, P0, PT, R18, UR5, RZ ;  /* 0x0000000512007c10 */ /* 0x000fc8000ff1e0ff */
[----:B------:R-:W-:Y:S02]  /*0340*/  IADD3.X R13, PT, PT, R20, UR4, RZ, P0, !PT ;  /* 0x00000004140d7c10 */ /* 0x000fe400087fe4ff */
[----:B------:R-:W-:-:S04]  /*0350*/  LEA R12, P0, R0, UR8, 0x3 ;  /* 0x00000008000c7c11 */ /* 0x000fc8000f8018ff */
[----:B------:R-:W-:-:S06]  /*0360*/  LEA.HI.X R13, R0, UR9, R13, 0x3, P0 ;  /* 0x00000009000d7c11 */ /* 0x000fcc00080f1c0d */
[----:B------:R-:W2:Y:S01]  /*0370*/  LDG.E.64 R12, desc[UR6][R12.64] ;  /* 0x000000060c0c7981 */ /* 0x000ea2000c1e1b00 */
[----:B------:R-:W-:Y:S01]  /*0380*/  IMAD.WIDE R14, R19, 0x8, R8 ;  /* 0x00000008130e7825 */ /* 0x000fe200078e0208 */
[----:B------:R-:W-:-:S04]  /*0390*/  UIADD3 UR5, UP0, UPT, UR5, 0x1, URZ ;  /* 0x0000000105057890 */ /* 0x000fc8000ff1e0ff */
[----:B------:R-:W-:Y:S01]  /*03a0*/  UIADD3.X UR4, UPT, UPT, URZ, UR4, URZ, UP0, !UPT ;  /* 0x00000004ff047290 */ /* 0x000fe200087fe4ff */
[----:B--2---:R0:W-:Y:S04]  /*03b0*/  STG.E.64 desc[UR6][R14.64], R12 ;  /* 0x0000000c0e007986 */ /* 0x0041e8000c101b06 */
[----:B------:R-:W2:Y:S01]  /*03c0*/  LDG.E.64 R16, desc[UR6][R10.64+0x8] ;  /* 0x000008060a107981 */ /* 0x000ea2000c1e1b00 */
[----:B------:R-:W-:Y:S02]  /*03d0*/  IMAD.U32 R21, RZ, RZ, UR4 ;  /* 0x00000004ff157e24 */ /* 0x000fe4000f8e00ff */
[----:B------:R-:W-:Y:S01]  /*03e0*/  VIADD R19, R19, 0x1 ;  /* 0x0000000113137836 */ /* 0x000fe20000000000 */
[----:B--2---:R-:W-:-:S04]  /*03f0*/  ISETP.LE.U32.AND P0, PT, R16, UR5, PT ;  /* 0x0000000510007c0c */ /* 0x004fc8000bf03070 */
[----:B------:R-:W-:-:S13]  /*0400*/  ISETP.GE.AND.EX P0, PT, R21, R17, PT, P0 ;  /* 0x000000111500720c */ /* 0x000fda0003f06300 */
[----:B0-----:R-:W-:Y:S05]  /*0410*/  @!P0 BRA `(.L_x_4) ;  /* 0xfffffffc00c48947 */ /* 0x001fea000383ffff */
[----:B------:R-:W-:-:S07]  /*0420*/  IMAD.MOV.U32 R13, RZ, RZ, R19 ;  /* 0x000000ffff0d7224 */ /* 0x000fce00078e0013 */
.L_x_3:
[----:B------:R-:W2:Y:S02]  /*0430*/  LDG.E.64 R14, desc[UR6][R10.64+0x10] ;  /* 0x000010060a0e7981 */ /* 0x000ea4000c1e1b00 */
[----:B--2---:R-:W-:-:S04]  /*0440*/  ISETP.GE.U32.AND P0, PT, R14, 0x2, PT ;  /* 0x000000020e00780c */ /* 0x004fc80003f06070 */
[----:B------:R-:W-:-:S13]  /*0450*/  ISETP.GE.AND.EX P0, PT, R15, RZ, PT, P0 ;  /* 0x000000ff0f00720c */ /* 0x000fda0003f06300 */
[----:B------:R-:W-:Y:S05]  /*0460*/  @!P0 BRA `(.L_x_5) ;  /* 0x0000000000548947 */ /* 0x000fea0003800000 */
[C---:B------:R-:W-:Y:S01]  /*0470*/  LEA R18, P0, R2.reuse, R4, 0x1 ;  /* 0x0000000402127211 */ /* 0x040fe200078008ff */
[----:B------:R-:W-:Y:S01]  /*0480*/  IMAD.MOV.U32 R19, RZ, RZ, R13 ;  /* 0x000000ffff137224 */ /* 0x000fe200078e000d */
[----:B------:R-:W-:Y:S01]  /*0490*/  UMOV UR5, 0x1 ;  /* 0x0000000100057882 */ /* 0x000fe20000000000 */
[----:B------:R-:W-:Y:S01]  /*04a0*/  UMOV UR4, URZ ;  /* 0x000000ff00047c82 */ /* 0x000fe20008000000 */
[----:B------:R-:W-:-:S09]  /*04b0*/  LEA.HI.X R20, R2, R7, R3, 0x1, P0 ;  /* 0x0000000702147211 */ /* 0x000fd200000f0c03 */
.L_x_6:
        /* <DEDUP_REMOVED lines=16> */
.L_x_5:
[----:B------:R-:W2:Y:S02]  /*05c0*/  LDG.E.64 R14, desc[UR6][R10.64+0x18] ;  /* 0x000018060a0e7981 */ /* 0x000ea4000c1e1b00 */
[----:B--2---:R-:W-:-:S04]  /*05d0*/  ISETP.GE.U32.AND P0, PT, R14, 0x2, PT ;  /* 0x000000020e00780c */ /* 0x004fc80003f06070 */
[----:B------:R-:W-:-:S13]  /*05e0*/  ISETP.GE.AND.EX P0, PT, R15, RZ, PT, P0 ;  /* 0x000000ff0f00720c */ /* 0x000fda0003f06300 */
[----:B------:R-:W-:Y:S05]  /*05f0*/  @!P0 BRA `(.L_x_7) ;  /* 0x00000000005c8947 */ /* 0x000fea0003800000 */
[----:B------:R-:W-:Y:S01]  /*0600*/  IMAD.MOV.U32 R6, RZ, RZ, R4 ;  /* 0x000000ffff067224 */ /* 0x000fe200078e0004 */
[----:B------:R-:W-:Y:S01]  /*0610*/  UMOV UR5, 0x1 ;  /* 0x0000000100057882 */ /* 0x000fe20000000000 */
[----:B------:R-:W-:Y:S01]  /*0620*/  IMAD R17, R3, 0x3, RZ ;  /* 0x0000000303117824 */ /* 0x000fe200078e02ff */
[----:B------:R-:W-:Y:S01]  /*0630*/  UMOV UR4, URZ ;  /* 0x000000ff00047c82 */ /* 0x000fe20008000000 */
[----:B------:R-:W-:-:S04]  /*0640*/  IMAD.WIDE.U32 R14, R2, 0x3, R6 ;  /* 0x00000003020e7825 */ /* 0x000fc800078e0006 */
[----:B------:R-:W-:Y:S02]  /*0650*/  IMAD.MOV.U32 R21, RZ, RZ, R13 ;  /* 0x000000ffff157224 */ /* 0x000fe400078e000d */
[----:B------:R-:W-:-:S07]  /*0660*/  IMAD.IADD R20, R15, 0x1, R17 ;  /* 0x000000010f147824 */ /* 0x000fce00078e0211 */
.L_x_8:
        /* <DEDUP_REMOVED lines=16> */
.L_x_7:
        /* <DEDUP_REMOVED lines=9> */
.L_x_10:
        /* <DEDUP_REMOVED lines=16> */
.L_x_9:
[----:B------:R-:W2:Y:S02]  /*0900*/  LDG.E.64 R14, desc[UR6][R10.64+0x28] ;  /* 0x000028060a0e7981 */ /* 0x000ea4000c1e1b00 */
[----:B--2---:R-:W-:-:S04]  /*0910*/  ISETP.GE.U32.AND P0, PT, R14, 0x2, PT ;  /* 0x000000020e00780c */ /* 0x004fc80003f06070 */
[----:B------:R-:W-:-:S13]  /*0920*/  ISETP.GE.AND.EX P0, PT, R15, RZ, PT, P0 ;  /* 0x000000ff0f00720c */ /* 0x000fda0003f06300 */
[----:B------:R-:W-:Y:S05]  /*0930*/  @!P0 BRA `(.L_x_11) ;  /* 0x0000000000608947 */ /* 0x000fea0003800000 */
[----:B------:R-:W-:Y:S01]  /*0940*/  IMAD.MOV.U32 R14, RZ, RZ, R4 ;  /* 0x000000ffff0e7224 */ /* 0x000fe200078e0004 */
[----:B------:R-:W-:Y:S01]  /*0950*/  UMOV UR5, 0x1 ;  /* 0x0000000100057882 */ /* 0x000fe20000000000 */
[----:B------:R-:W-:Y:S01]  /*0960*/  IMAD.MOV.U32 R15, RZ, RZ, R7 ;  /* 0x000000ffff0f7224 */ /* 0x000fe200078e0007 */
[----:B------:R-:W-:Y:S01]  /*0970*/  UMOV UR4, URZ ;  /* 0x000000ff00047c82 */ /* 0x000fe20008000000 */
[----:B------:R-:W-:Y:S02]  /*0980*/  IMAD R17, R3, 0x5, RZ ;  /* 0x0000000503117824 */ /* 0x000fe400078e02ff */
[----:B------:R-:W-:-:S04]  /*0990*/  IMAD.WIDE.U32 R14, R2, 0x5, R14 ;  /* 0x00000005020e7825 */ /* 0x000fc800078e000e */
[----:B------:R-:W-:Y:S02]  /*09a0*/  IMAD.MOV.U32 R21, RZ, RZ, R13 ;  /* 0x000000ffff157224 */ /* 0x000fe400078e000d */
[----:B------:R-:W-:-:S07]  /*09b0*/  IMAD.IADD R20, R15, 0x1, R17 ;  /* 0x000000010f147824 */ /* 0x000fce00078e0211 */
.L_x_12:
        /* <DEDUP_REMOVED lines=16> */
.L_x_11:
[----:B------:R-:W2:Y:S02]  /*0ac0*/  LDG.E.64 R14, desc[UR6][R10.64+0x30] ;  /* 0x000030060a0e7981 */ /* 0x000ea4000c1e1b00 */
[----:B--2---:R-:W-:-:S04]  /*0ad0*/  ISETP.GE.U32.AND P0, PT, R14, 0x2, PT ;  /* 0x000000020e00780c */ /* 0x004fc80003f06070 */
[----:B------:R-:W-:-:S13]  /*0ae0*/  ISETP.GE.AND.EX P0, PT, R15, RZ, PT, P0 ;  /* 0x000000ff0f00720c */ /* 0x000fda0003f06300 */
[----:B------:R-:W-:Y:S05]  /*0af0*/  @!P0 EXIT ;  /* 0x000000000000894d */ /* 0x000fea0003800000 */
[----:B------:R-:W-:Y:S01]  /*0b00*/  IMAD.MOV.U32 R14, RZ, RZ, R4 ;  /* 0x000000ffff0e7224 */ /* 0x000fe200078e0004 */
[----:B------:R-:W-:Y:S01]  /*0b10*/  UMOV UR5, 0x1 ;  /* 0x0000000100057882 */ /* 0x000fe20000000000 */
[----:B------:R-:W-:Y:S01]  /*0b20*/  IMAD.MOV.U32 R15, RZ, RZ, R7 ;  /* 0x000000ffff0f7224 */ /* 0x000fe200078e0007 */
[----:B------:R-:W-:Y:S01]  /*0b30*/  UMOV UR4, URZ ;  /* 0x000000ff00047c82 */ /* 0x000fe20008000000 */
[----:B------:R-:W-:Y:S02]  /*0b40*/  IMAD R3, R3, 0x6, RZ ;  /* 0x0000000603037824 */ /* 0x000fe400078e02ff */
[----:B------:R-:W-:-:S04]  /*0b50*/  IMAD.WIDE.U32 R14, R2, 0x6, R14 ;  /* 0x00000006020e7825 */ /* 0x000fc800078e000e */
[----:B------:R-:W-:-:S07]  /*0b60*/  IMAD.IADD R12, R15, 0x1, R3 ;  /* 0x000000010f0c7824 */ /* 0x000fce00078e0203 */
.L_x_13:
        /* <DEDUP_REMOVED lines=15> */
[----:B------:R-:W-:Y:S05]  /*0c60*/  EXIT ;  /* 0x000000000000794d */ /* 0x000fea0003800000 */
.L_x_14:
        /* <DEDUP_REMOVED lines=9> */
.L_x_168:


//--------------------- .text._Z13path_l_kernelPxS_S_ --------------------------
	.section	.text._Z13path_l_kernelPxS_S_,"ax",@progbits
	.align	128
        .global         _Z13path_l_kernelPxS_S_
        .type           _Z13path_l_kernelPxS_S_,@function
        .size           _Z13path_l_kernelPxS_S_,(.L_x_169 - _Z13path_l_kernelPxS_S_)
        .other          _Z13path_l_kernelPxS_S_,@"STO_CUDA_ENTRY STV_DEFAULT"
_Z13path_l_kernelPxS_S_:
.text._Z13path_l_kernelPxS_S_:
[----:B------:R-:W-:Y:S01]  /*0000*/  LDC R1, c[0x0][0x37c] ;  /* 0x0000df00ff017b82 */ /* 0x000fe20000000800 */
[----:B------:R-:W0:Y:S07]  /*0010*/  S2R R9, SR_CTAID.X ;  /* 0x0000000000097919 */ /* 0x000e2e0000002500 */
[----:B------:R-:W0:Y:S01]  /*0020*/  LDC.64 R2, c[0x0][0x380] ;  /* 0x0000e000ff027b82 */ /* 0x000e220000000a00 */
[----:B------:R-:W1:Y:S01]  /*0030*/  LDCU.64 UR6, c[0x0][0x358] ;  /* 0x00006b00ff0677ac */ /* 0x000e620008000a00 */
[----:B0-----:R-:W-:-:S05]  /*0040*/  IMAD.WIDE.U32 R2, R9, 0x38, R2 ;  /* 0x0000003809027825 */ /* 0x001fca00078e0002 */
[----:B-1----:R-:W2:Y:S01]  /*0050*/  LDG.E.64 R14, desc[UR6][R2.64] ;  /* 0x00000006020e7981 */ /* 0x002ea2000c1e1b00 */
[----:B------:R-:W-:Y:S01]  /*0060*/  UMOV UR5, 0x1 ;  /* 0x0000000100057882 */ /* 0x000fe20000000000 */
[----:B------:R-:W-:Y:S01]  /*0070*/  UMOV UR4, URZ ;  /* 0x000000ff00047c82 */ /* 0x000fe20008000000 */
[----:B------:R-:W-:Y:S02]  /*0080*/  IMAD.MOV.U32 R11, RZ, RZ, 0x1 ;  /* 0x00000001ff0b7424 */ /* 0x000fe400078e00ff */
[----:B------:R-:W-:Y:S01]  /*0090*/  IMAD.MOV.U32 R13, RZ, RZ, RZ ;  /* 0x000000ffff0d7224 */ /* 0x000fe200078e00ff */
[----:B--2---:R-:W-:-:S04]  /*00a0*/  ISETP.NE.U32.AND P0, PT, R14, RZ, PT ;  /* 0x000000ff0e00720c */ /* 0x004fc80003f05070 */
[----:B------:R-:W-:-:S13]  /*00b0*/  ISETP.NE.AND.EX P0, PT, R15, RZ, PT, P0 ;  /* 0x000000ff0f00720c */ /* 0x000fda0003f05300 */
[----:B------:R-:W-:Y:S05]  /*00c0*/  @!P0 BRA `(.L_x_15) ;  /* 0x0000000000b08947 */ /* 0x000fea0003800000 */
[----:B------:R-:W2:Y:S01]  /*00d0*/  LDG.E.64 R4, desc[UR6][R2.64+0x8] ;  /* 0x0000080602047981 */ /* 0x000ea2000c1e1b00 */
[----:B------:R-:W-:Y:S01]  /*00e0*/  UMOV UR5, 0x2 ;  /* 0x0000000200057882 */ /* 0x000fe20000000000 */
[----:B------:R-:W-:Y:S02]  /*00f0*/  IMAD.MOV.U32 R11, RZ, RZ, R14 ;  /* 0x000000ffff0b7224 */ /* 0x000fe400078e000e */
[----:B------:R-:W-:Y:S01]  /*0100*/  IMAD.MOV.U32 R13, RZ, RZ, R15 ;  /* 0x000000ffff0d7224 */ /* 0x000fe200078e000f */
[----:B--2---:R-:W-:-:S04]  /*0110*/  ISETP.NE.U32.AND P0, PT, R4, RZ, PT ;  /* 0x000000ff0400720c */ /* 0x004fc80003f05070 */
[----:B------:R-:W-:-:S13]  /*0120*/  ISETP.NE.AND.EX P0, PT, R5, RZ, PT, P0 ;  /* 0x000000ff0500720c */ /* 0x000fda0003f05300 */
[----:B------:R-:W-:Y:S05]  /*0130*/  @!P0 BRA `(.L_x_15) ;  /* 0x0000000000948947 */ /* 0x000fea0003800000 */
[----:B------:R-:W2:Y:S01]  /*0140*/  LDG.E.64 R6, desc[UR6][R2.64+0x10] ;  /* 0x0000100602067981 */ /* 0x000ea2000c1e1b00 */
[----:B------:R-:W-:Y:S01]  /*0150*/  IADD3 R11, P1, P2, R14, -0x1, R4 ;  /* 0xffffffff0e0b7810 */ /* 0x000fe20007a3e004 */
[----:B------:R-:W-:-:S03]  /*0160*/  UMOV UR5, 0x3 ;  /* 0x0000000300057882 */ /* 0x000fc60000000000 */
[----:B------:R-:W-:Y:S02]  /*0170*/  IADD3.X R13, PT, PT, R15, -0x1, R5, P1, P2 ;  /* 0xffffffff0f0d7810 */ /* 0x000fe40000fe4405 */
        /* <DEDUP_REMOVED lines=25> */
[----:B------:R-:W-:-:S04]  /*0310*/  IADD3 R11, P1, P2, R11, -0x1, R4 ;  /* 0xffffffff0b0b7810 */ /* 0x000fc80007a3e004 */
[----:B------:R-:W-:Y:S02]  /*0320*/  IADD3.X R13, PT, PT, R13, -0x1, R5, P1, P2 ;  /* 0xffffffff0d0d7810 */ /* 0x000fe40000fe4405 */
[----:B--2---:R-:W-:-:S04]  /*0330*/  ISETP.NE.U32.AND P0, PT, R2, RZ, PT ;  /* 0x000000ff0200720c */ /* 0x004fc80003f05070 */
[----:B------:R-:W-:-:S13]  /*0340*/  ISETP.NE.AND.EX P0, PT, R3, RZ, PT, P0 ;  /* 0x000000ff0300720c */ /* 0x000fda0003f05300 */
[----:B------:R-:W-:-:S04]  /*0350*/  @P0 IADD3 R11, P3, P4, R11, -0x1, R2 ;  /* 0xffffffff0b0b0810 */ /* 0x000fc80007c7e002 */
[----:B------:R-:W-:Y:S01]  /*0360*/  @P0 IADD3.X R13, PT, PT, R13, -0x1, R3, P3, P4 ;  /* 0xffffffff0d0d0810 */ /* 0x000fe20001fe8403 */
[----:B------:R-:W-:Y:S08]  /*0370*/  @P0 BRA `(.L_x_16) ;  /* 0x0000000000180947 */ /* 0x000ff00003800000 */
[----:B------:R-:W-:-:S05]  /*0380*/  UMOV UR5, 0x7 ;  /* 0x0000000700057882 */ /* 0x000fca0000000000 */
.L_x_15:
[----:B------:R-:W0:Y:S01]  /*0390*/  LDC.64 R2, c[0x0][0x390] ;  /* 0x0000e400ff027b82 */ /* 0x000e220000000a00 */
[----:B------:R-:W-:Y:S02]  /*03a0*/  IMAD.U32 R4, RZ, RZ, UR5 ;  /* 0x00000005ff047e24 */ /* 0x000fe4000f8e00ff */
[----:B------:R-:W-:Y:S02]  /*03b0*/  IMAD.U32 R5, RZ, RZ, UR4 ;  /* 0x00000004ff057e24 */ /* 0x000fe4000f8e00ff */
[----:B0-----:R-:W-:-:S05]  /*03c0*/  IMAD.WIDE.U32 R2, R9, 0x8, R2 ;  /* 0x0000000809027825 */ /* 0x001fca00078e0002 */
[----:B------:R0:W-:Y:S02]  /*03d0*/  STG.E.64 desc[UR6][R2.64], R4 ;  /* 0x0000000402007986 */ /* 0x0001e4000c101b06 */
.L_x_16:
[----:B0-----:R-:W0:Y:S01]  /*03e0*/  LDC.64 R2, c[0x0][0x388] ;  /* 0x0000e200ff027b82 */ /* 0x001e220000000a00 */
[----:B------:R-:W-:Y:S02]  /*03f0*/  IMAD.MOV.U32 R4, RZ, RZ, R11 ;  /* 0x000000ffff047224 */ /* 0x000fe400078e000b */
[----:B------:R-:W-:Y:S02]  /*0400*/  IMAD.MOV.U32 R5, RZ, RZ, R13 ;  /* 0x000000ffff057224 */ /* 0x000fe400078e000d */
[----:B0-----:R-:W-:-:S05]  /*0410*/  IMAD.WIDE.U32 R2, R9, 0x8, R2 ;  /* 0x0000000809027825 */ /* 0x001fca00078e0002 */
[----:B------:R-:W-:Y:S01]  /*0420*/  STG.E.64 desc[UR6][R2.64], R4 ;  /* 0x0000000402007986 */ /* 0x000fe2000c101b06 */
[----:B------:R-:W-:Y:S05]  /*0430*/  EXIT ;  /* 0x000000000000794d */ /* 0x000fea0003800000 */
.L_x_17:
        /* <DEDUP_REMOVED lines=12> */
.L_x_169:


//--------------------- .text._Z24reconstruct_paths_kernelPKiPKxPxS3_ii --------------------------
	.section	.text._Z24reconstruct_paths_kernelPKiPKxPxS3_ii,"ax",@progbits
	.align	128
        .global         _Z24reconstruct_paths_kernelPKiPKxPxS3_ii
        .type           _Z24reconstruct_paths_kernelPKiPKxPxS3_ii,@function
        .size           _Z24reconstruct_paths_kernelPKiPKxPxS3_ii,(.L_x_170 - _Z24reconstruct_paths_kernelPKiPKxPxS3_ii)
        .other          _Z24reconstruct_paths_kernelPKiPKxPxS3_ii,@"STO_CUDA_ENTRY STV_DEFAULT"
_Z24reconstruct_paths_kernelPKiPKxPxS3_ii:
.text._Z24reconstruct_paths_kernelPKiPKxPxS3_ii:
[----:B------:R-:W0:Y:S01]  /*0000*/  LDC R1, c[0x0][0x37c] ;  /* 0x0000df00ff017b82 */ /* 0x000e220000000800 */
[----:B------:R-:W1:Y:S01]  /*0010*/  S2R R16, SR_TID.X ;  /* 0x0000000000107919 */ /* 0x000e620000002100 */
[----:B------:R-:W2:Y:S01]  /*0020*/  LDCU.64 UR4, c[0x0][0x388] ;  /* 0x00007100ff0477ac */ /* 0x000ea20008000a00 */
[----:B------:R-:W3:Y:S01]  /*0030*/  S2R R23, SR_CTAID.X ;  /* 0x0000000000177919 */ /* 0x000ee20000002500 */
[----:B------:R-:W4:Y:S01]  /*0040*/  LDCU.64 UR36, c[0x0][0x358] ;  /* 0x00006b00ff2477ac */ /* 0x000f220008000a00 */
[----:B-1----:R-:W-:-:S04]  /*0050*/  IMAD.WIDE.U32 R2, R16, 0x3, RZ ;  /* 0x0000000310027825 */ /* 0x002fc800078e00ff */
[----:B---3--:R-:W-:-:S03]  /*0060*/  IMAD.WIDE.U32 R4, R23, 0x18, R2 ;  /* 0x0000001817047825 */ /* 0x008fc600078e0002 */
[----:B--2---:R-:W-:-:S04]  /*0070*/  LEA R2, P0, R4, UR4, 0x3 ;  /* 0x0000000404027c11 */ /* 0x004fc8000f8018ff */
[----:B------:R-:W-:-:S05]  /*0080*/  LEA.HI.X R3, R4, UR5, R5, 0x3, P0 ;  /* 0x0000000504037c11 */ /* 0x000fca00080f1c05 */
[----:B----4-:R-:W2:Y:S02]  /*0090*/  LDG.E.64 R10, desc[UR36][R2.64+0x18] ;  /* 0x00001824020a7981 */ /* 0x010ea4000c1e1b00 */
[----:B--2---:R-:W-:-:S04]  /*00a0*/  ISETP.NE.U32.AND P0, PT, R10, -0x1, PT ;  /* 0xffffffff0a00780c */ /* 0x004fc80003f05070 */
[----:B------:R-:W-:-:S13]  /*00b0*/  ISETP.NE.AND.EX P0, PT, R11, -0x1, PT, P0 ;  /* 0xffffffff0b00780c */ /* 0x000fda0003f05300 */
[----:B0-----:R-:W-:Y:S05]  /*00c0*/  @!P0 EXIT ;  /* 0x000000000000894d */ /* 0x001fea0003800000 */
[----:B------:R-:W0:Y:S01]  /*00d0*/  LDCU UR4, c[0x0][0x3a0] ;  /* 0x00007400ff0477ac */ /* 0x000e220008000800 */
[----:B------:R-:W-:Y:S01]  /*00e0*/  MOV R0, 0x178 ;  /* 0x0000017800007802 */ /* 0x000fe20000000f00 */
[----:B------:R1:W5:Y:S01]  /*00f0*/  LDG.E.64 R18, desc[UR36][R2.64] ;  /* 0x0000002402127981 */ /* 0x000362000c1e1b00 */
[----:B------:R-:W-:Y:S01]  /*0100*/  IMAD.MOV.U32 R25, RZ, RZ, R10 ;  /* 0x000000ffff197224 */ /* 0x000fe200078e000a */
[----:B------:R-:W2:Y:S01]  /*0110*/  LDCU UR40, c[0x0][0x3a4] ;  /* 0x00007480ff2877ac */ /* 0x000ea20008000800 */
[----:B------:R3:W4:Y:S01]  /*0120*/  LDC.64 R6, c[0x4][R0] ;  /* 0x0100000000067b82 */ /* 0x0007220000000a00 */
[----:B------:R-:W-:Y:S01]  /*0130*/  IMAD.MOV.U32 R17, RZ, RZ, RZ ;  /* 0x000000ffff117224 */ /* 0x000fe200078e00ff */
[----:B------:R-:W2:Y:S01]  /*0140*/  LDCU.64 UR38, c[0x0][0x380] ;  /* 0x00007000ff2677ac */ /* 0x000ea20008000a00 */
[----:B-1----:R-:W-:Y:S01]  /*0150*/  IMAD.MOV.U32 R2, RZ, RZ, R11 ;  /* 0x000000ffff027224 */ /* 0x002fe200078e000b */
[----:B0-----:R-:W-:-:S06]  /*0160*/  UIMAD.WIDE UR4, UR4, 0x8, URZ ;  /* 0x00000008040478a5 */ /* 0x001fcc000f8e02ff */
[----:B------:R-:W-:Y:S02]  /*0170*/  IMAD.U32 R9, RZ, RZ, UR5 ;  /* 0x00000005ff097e24 */ /* 0x000fe4000f8e00ff */
[----:B------:R-:W-:Y:S02]  /*0180*/  IMAD.U32 R5, RZ, RZ, UR5 ;  /* 0x00000005ff057e24 */ /* 0x000fe4000f8e00ff */
[----:B------:R-:W-:Y:S01]  /*0190*/  IMAD.U32 R4, RZ, RZ, UR4 ;  /* 0x00000004ff047e24 */ /* 0x000fe2000f8e00ff */
[----:B------:R-:W-:Y:S01]  /*01a0*/  MOV R5, R9 ;  /* 0x0000000900057202 */ /* 0x000fe20000000f00 */
[----:B--23--:R-:W-:-:S07]  /*01b0*/  IMAD.U32 R8, RZ, RZ, UR4 ;  /* 0x00000004ff087e24 */ /* 0x00cfce000f8e00ff */
[----:B------:R-:W-:-:S07]  /*01c0*/  LEPC R20, `(.L_x_18) ;  /* 0x000000001014794e */ /* 0x000fce0000000000 */
[----:B----45:R-:W-:Y:S05]  /*01d0*/  CALL.ABS.NOINC R6 ;  /* 0x0000000006007343 */ /* 0x030fea0003c00000 */
.L_x_18:
[----:B------:R-:W0:Y:S01]  /*01e0*/  LDC.64 R6, c[0x0][0x3a0] ;  /* 0x0000e800ff067b82 */ /* 0x000e220000000a00 */
[----:B------:R-:W-:Y:S01]  /*01f0*/  IMAD.MOV.U32 R0, RZ, RZ, RZ ;  /* 0x000000ffff007224 */ /* 0x000fe200078e00ff */
[----:B0-----:R-:W-:Y:S02]  /*0200*/  ISETP.GE.AND P0, PT, R7, 0x1, PT ;  /* 0x000000010700780c */ /* 0x001fe40003f06270 */
[----:B------:R-:W-:-:S11]  /*0210*/  SHF.R.S32.HI R3, RZ, 0x1f, R6 ;  /* 0x0000001fff037819 */ /* 0x000fd60000011406 */
[----:B------:R-:W-:Y:S05]  /*0220*/  @!P0 BRA `(.L_x_19) ;  /* 0x0000000000748947 */ /* 0x000fea0003800000 */
[-C--:B------:R-:W-:Y:S01]  /*0230*/  IMAD R0, R19, R6.reuse, RZ ;  /* 0x0000000613007224 */ /* 0x080fe200078e02ff */
[----:B------:R-:W-:Y:S01]  /*0240*/  BSSY.RECONVERGENT B0, `(.L_x_19) ;  /* 0x000001b000007945 */ /* 0x000fe20003800200 */
[----:B------:R-:W-:Y:S01]  /*0250*/  IMAD.WIDE.U32 R6, R18, R6, RZ ;  /* 0x0000000612067225 */ /* 0x000fe200078e00ff */
[----:B------:R-:W-:-:S03]  /*0260*/  MOV R10, R25 ;  /* 0x00000019000a7202 */ /* 0x000fc60000000f00 */
[----:B------:R-:W-:Y:S02]  /*0270*/  IMAD R9, R18, R3, R0 ;  /* 0x0000000312097224 */ /* 0x000fe400078e0200 */
[----:B------:R-:W-:Y:S02]  /*0280*/  IMAD.MOV.U32 R11, RZ, RZ, R2 ;  /* 0x000000ffff0b7224 */ /* 0x000fe400078e0002 */
[----:B------:R-:W-:Y:S02]  /*0290*/  IMAD.MOV.U32 R0, RZ, RZ, RZ ;  /* 0x000000ffff007224 */ /* 0x000fe400078e00ff */
[----:B------:R-:W-:-:S07]  /*02a0*/  IMAD.IADD R12, R7, 0x1, R9 ;  /* 0x00000001070c7824 */ /* 0x000fce00078e0209 */
.L_x_21:
[----:B------:R-:W-:Y:S01]  /*02b0*/  IMAD.WIDE.U32 R8, R0, 0x8, R4 ;  /* 0x0000000800087825 */ /* 0x000fe200078e0004 */
[-C--:B------:R-:W-:Y:S02]  /*02c0*/  ISETP.NE.U32.AND P0, PT, R10, R18.reuse, PT ;  /* 0x000000120a00720c */ /* 0x080fe40003f05070 */
[----:B------:R-:W-:Y:S01]  /*02d0*/  MOV R25, R18 ;  /* 0x0000001200197202 */ /* 0x000fe20000000f00 */
[----:B------:R-:W-:Y:S01]  /*02e0*/  VIADD R0, R0, 0x1 ;  /* 0x0000000100007836 */ /* 0x000fe20000000000 */
[----:B------:R0:W-:Y:S01]  /*02f0*/  ST.E.64 desc[UR36][R8.64], R10 ;  /* 0x0000000a08007985 */ /* 0x0001e2000c101b24 */
[----:B------:R-:W-:Y:S01]  /*0300*/  ISETP.NE.AND.EX P0, PT, R11, R19, PT, P0 ;  /* 0x000000130b00720c */ /* 0x000fe20003f05300 */
[----:B------:R-:W-:-:S12]  /*0310*/  IMAD.MOV.U32 R2, RZ, RZ, R19 ;  /* 0x000000ffff027224 */ /* 0x000fd800078e0013 */
[----:B0-----:R-:W-:Y:S05]  /*0320*/  @!P0 BRA `(.L_x_20) ;  /* 0x0000000000308947 */ /* 0x001fea0003800000 */
[----:B------:R-:W-:-:S05]  /*0330*/  IADD3 R2, P0, PT, R10, R6, RZ ;  /* 0x000000060a027210 */ /* 0x000fca0007f1e0ff */
[----:B------:R-:W-:Y:S01]  /*0340*/  IMAD.X R9, R11, 0x1, R12, P0 ;  /* 0x000000010b097824 */ /* 0x000fe200000e060c */
[----:B------:R-:W-:-:S04]  /*0350*/  LEA R8, P0, R2, UR38, 0x2 ;  /* 0x0000002602087c11 */ /* 0x000fc8000f8010ff */
[----:B------:R-:W-:-:S05]  /*0360*/  LEA.HI.X R9, R2, UR39, R9, 0x2, P0 ;  /* 0x0000002702097c11 */ /* 0x000fca00080f1409 */
[----:B------:R-:W2:Y:S01]  /*0370*/  LDG.E R25, desc[UR36][R8.64] ;  /* 0x0000002408197981 */ /* 0x000ea2000c1e1900 */
[----:B------:R-:W-:Y:S02]  /*0380*/  ISETP.GE.AND P1, PT, R0, UR40, PT ;  /* 0x0000002800007c0c */ /* 0x000fe4000bf26270 */
[----:B--2---:R-:W-:Y:S01]  /*0390*/  ISETP.NE.U32.AND P0, PT, R25, -0x1, PT ;  /* 0xffffffff1900780c */ /* 0x004fe20003f05070 */
[--C-:B------:R-:W-:Y:S01]  /*03a0*/  IMAD.MOV.U32 R10, RZ, RZ, R25.reuse ;  /* 0x000000ffff0a7224 */ /* 0x100fe200078e0019 */
[----:B------:R-:W-:-:S04]  /*03b0*/  SHF.R.S32.HI R2, RZ, 0x1f, R25 ;  /* 0x0000001fff027819 */ /* 0x000fc80000011419 */
[----:B------:R-:W-:Y:S01]  /*03c0*/  ISETP.NE.AND.EX P0, PT, R2, -0x1, PT, P0 ;  /* 0xffffffff0200780c */ /* 0x000fe20003f05300 */
[----:B------:R-:W-:-:S12]  /*03d0*/  IMAD.MOV.U32 R11, RZ, RZ, R2 ;  /* 0x000000ffff0b7224 */ /* 0x000fd800078e0002 */
[----:B------:R-:W-:Y:S05]  /*03e0*/  @!P1 BRA P0, `(.L_x_21) ;  /* 0xfffffffc00b09947 */ /* 0x000fea000003ffff */
.L_x_20:
[----:B------:R-:W-:Y:S05]  /*03f0*/  BSYNC.RECONVERGENT B0 ;  /* 0x0000000000007941 */ /* 0x000fea0003800200 */
.L_x_19:
[----:B------:R-:W-:-:S04]  /*0400*/  ISETP.NE.U32.AND P0, PT, R25, R18, PT ;  /* 0x000000121900720c */ /* 0x000fc80003f05070 */
[----:B------:R-:W-:-:S13]  /*0410*/  ISETP.NE.AND.EX P0, PT, R2, R19, PT, P0 ;  /* 0x000000130200720c */ /* 0x000fda0003f05300 */
[----:B------:R-:W-:Y:S05]  /*0420*/  @P0 EXIT ;  /* 0x000000000000094d */ /* 0x000fea0003800000 */
[----:B------:R-:W0:Y:S01]  /*0430*/  LDCU.64 UR4, c[0x0][0x398] ;  /* 0x00007300ff0477ac */ /* 0x000e220008000a00 */
[----:B------:R-:W-:Y:S01]  /*0440*/  IMAD.WIDE.U32 R16, R23, 0x7, R16 ;  /* 0x0000000717107825 */ /* 0x000fe200078e0010 */
[----:B------:R-:W-:Y:S02]  /*0450*/  SHF.R.S32.HI R7, RZ, 0x1f, R0 ;  /* 0x0000001fff077819 */ /* 0x000fe40000011400 */
[----:B------:R-:W-:Y:S02]  /*0460*/  MOV R6, R0 ;  /* 0x0000000000067202 */ /* 0x000fe40000000f00 */
[----:B0-----:R-:W-:-:S04]  /*0470*/  LEA R8, P0, R16, UR4, 0x3 ;  /* 0x0000000410087c11 */ /* 0x001fc8000f8018ff */
[----:B------:R-:W-:Y:S02]  /*0480*/  LEA.HI.X R9, R16, UR5, R17, 0x3, P0 ;  /* 0x0000000510097c11 */ /* 0x000fe400080f1c11 */
[----:B------:R-:W-:-:S03]  /*0490*/  ISETP.GE.AND P0, PT, R0, 0x1, PT ;  /* 0x000000010000780c */ /* 0x000fc60003f06270 */
[----:B------:R0:W-:Y:S10]  /*04a0*/  STG.E.64 desc[UR36][R8.64], R6 ;  /* 0x0000000608007986 */ /* 0x0001f4000c101b24 */
[----:B------:R-:W-:Y:S05]  /*04b0*/  @!P0 EXIT ;  /* 0x000000000000894d */ /* 0x000fea0003800000 */
[C---:B------:R-:W-:Y:S01]  /*04c0*/  ISETP.GE.U32.AND P1, PT, R0.reuse, 0x4, PT ;  /* 0x000000040000780c */ /* 0x040fe20003f26070 */
[----:B------:R-:W-:Y:S01]  /*04d0*/  BSSY.RECONVERGENT B0, `(.L_x_22) ;  /* 0x0000026000007945 */ /* 0x000fe20003800200 */
[----:B------:R-:W-:Y:S01]  /*04e0*/  LOP3.LUT R2, R0, 0x3, RZ, 0xc0, !PT ;  /* 0x0000000300027812 */ /* 0x000fe200078ec0ff */
[----:B0-----:R-:W-:-:S03]  /*04f0*/  IMAD.MOV.U32 R8, RZ, RZ, RZ ;  /* 0x000000ffff087224 */ /* 0x001fc600078e00ff */
[----:B------:R-:W-:-:S07]  /*0500*/  ISETP.NE.AND P0, PT, R2, RZ, PT ;  /* 0x000000ff0200720c */ /* 0x000fce0003f05270 */
[----:B------:R-:W-:Y:S06]  /*0510*/  @!P1 BRA `(.L_x_23) ;  /* 0x0000000000849947 */ /* 0x000fec0003800000 */
[----:B------:R-:W0:Y:S01]  /*0520*/  LDCU UR6, c[0x0][0x3a0] ;  /* 0x00007400ff0677ac */ /* 0x000e220008000800 */
[C---:B------:R-:W-:Y:S01]  /*0530*/  LOP3.LUT R7, R0.reuse, 0xfffffffc, RZ, 0xc0, !PT ;  /* 0xfffffffc00077812 */ /* 0x040fe200078ec0ff */
[----:B------:R-:W-:Y:S01]  /*0540*/  VIADD R25, R0, 0xffffffff ;  /* 0xffffffff00197836 */ /* 0x000fe20000000000 */
[----:B------:R-:W1:Y:S01]  /*0550*/  LDCU.64 UR4, c[0x0][0x390] ;  /* 0x00007200ff0477ac */ /* 0x000e620008000a00 */
[----:B0-----:R-:W-:Y:S02]  /*0560*/  IMAD R6, R17, UR6, RZ ;  /* 0x0000000611067c24 */ /* 0x001fe4000f8e02ff */
[----:B------:R-:W-:-:S04]  /*0570*/  IMAD.WIDE.U32 R8, R16, UR6, RZ ;  /* 0x0000000610087c25 */ /* 0x000fc8000f8e00ff */
[----:B------:R-:W-:Y:S01]  /*0580*/  IMAD R27, R16, R3, R6 ;  /* 0x00000003101b7224 */ /* 0x000fe200078e0206 */
[----:B-1----:R-:W-:Y:S02]  /*0590*/  LEA R24, P2, R8, UR4, 0x3 ;  /* 0x0000000408187c11 */ /* 0x002fe4000f8418ff */
[----:B------:R-:W-:Y:S01]  /*05a0*/  IADD3 R6, P1, PT, R4, -0x8, RZ ;  /* 0xfffffff804067810 */ /* 0x000fe20007f3e0ff */
[----:B------:R-:W-:Y:S01]  /*05b0*/  IMAD.IADD R27, R9, 0x1, R27 ;  /* 0x00000001091b7824 */ /* 0x000fe200078e021b */
[----:B------:R-:W-:Y:S01]  /*05c0*/  IADD3 R24, P3, PT, R24, 0x10, RZ ;  /* 0x0000001018187810 */ /* 0x000fe20007f7e0ff */
[----:B------:R-:W-:Y:S01]  /*05d0*/  IMAD.MOV R9, RZ, RZ, -R7 ;  /* 0x000000ffff097224 */ /* 0x000fe200078e0a07 */
[----:B------:R-:W-:Y:S02]  /*05e0*/  IADD3.X R7, PT, PT, R5, -0x1, RZ, P1, !PT ;  /* 0xffffffff05077810 */ /* 0x000fe40000ffe4ff */
[----:B------:R-:W-:Y:S02]  /*05f0*/  LEA.HI.X R27, R8, UR5, R27, 0x3, P2 ;  /* 0x00000005081b7c11 */ /* 0x000fe400090f1c1b */
[----:B------:R-:W-:-:S02]  /*0600*/  LOP3.LUT R8, R0, 0x7ffffffc, RZ, 0xc0, !PT ;  /* 0x7ffffffc00087812 */ /* 0x000fc400078ec0ff */
[----:B------:R-:W-:-:S07]  /*0610*/  IADD3.X R27, PT, PT, RZ, R27, RZ, P3, !PT ;  /* 0x0000001bff1b7210 */ /* 0x000fce0001ffe4ff */
.L_x_24:
[----:B------:R-:W-:-:S05]  /*0620*/  IMAD.WIDE R12, R25, 0x8, R6 ;  /* 0x00000008190c7825 */ /* 0x000fca00078e0206 */
[----:B0-----:R-:W2:Y:S01]  /*0630*/  LD.E.64 R14, desc[UR36][R12.64+0x8] ;  /* 0x000008240c0e7980 */ /* 0x001ea2000c101b00 */
[----:B------:R-:W-:Y:S02]  /*0640*/  IMAD.MOV.U32 R10, RZ, RZ, R24 ;  /* 0x000000ffff0a7224 */ /* 0x000fe400078e0018 */
[----:B------:R-:W-:-:S05]  /*0650*/  IMAD.MOV.U32 R11, RZ, RZ, R27 ;  /* 0x000000ffff0b7224 */ /* 0x000fca00078e001b */
[----:B--2---:R0:W-:Y:S04]  /*0660*/  STG.E.64 desc[UR36][R10.64+-0x10], R14 ;  /* 0xfffff00e0a007986 */ /* 0x0041e8000c101b24 */
[----:B------:R-:W2:Y:S04]  /*0670*/  LD.E.64 R18, desc[UR36][R12.64] ;  /* 0x000000240c127980 */ /* 0x000ea8000c101b00 */
[----:B--2---:R0:W-:Y:S04]  /*0680*/  STG.E.64 desc[UR36][R10.64+-0x8], R18 ;  /* 0xfffff8120a007986 */ /* 0x0041e8000c101b24 */
[----:B------:R-:W2:Y:S04]  /*0690*/  LD.E.64 R20, desc[UR36][R12.64+-0x8] ;  /* 0xfffff8240c147980 */ /* 0x000ea8000c101b00 */
[----:B--2---:R0:W-:Y:S04]  /*06a0*/  STG.E.64 desc[UR36][R10.64], R20 ;  /* 0x000000140a007986 */ /* 0x0041e8000c101b24 */
[----:B------:R-:W2:Y:S01]  /*06b0*/  LD.E.64 R22, desc[UR36][R12.64+-0x10] ;  /* 0xfffff0240c167980 */ /* 0x000ea2000c101b00 */
[----:B------:R-:W-:Y:S01]  /*06c0*/  VIADD R9, R9, 0x4 ;  /* 0x0000000409097836 */ /* 0x000fe20000000000 */
[----:B------:R-:W-:Y:S01]  /*06d0*/  IADD3 R24, P2, PT, R10, 0x20, RZ ;  /* 0x000000200a187810 */ /* 0x000fe20007f5e0ff */
[----:B------:R-:W-:-:S03]  /*06e0*/  VIADD R25, R25, 0xfffffffc ;  /* 0xfffffffc19197836 */ /* 0x000fc60000000000 */
[----:B------:R-:W-:Y:S02]  /*06f0*/  ISETP.NE.AND P1, PT, R9, RZ, PT ;  /* 0x000000ff0900720c */ /* 0x000fe40003f25270 */
[----:B------:R-:W-:Y:S01]  /*0700*/  IADD3.X R27, PT, PT, RZ, R11, RZ, P2, !PT ;  /* 0x0000000bff1b7210 */ /* 0x000fe200017fe4ff */
[----:B--2---:R0:W-:Y:S10]  /*0710*/  STG.E.64 desc[UR36][R10.64+0x8], R22 ;  /* 0x000008160a007986 */ /* 0x0041f4000c101b24 */
[----:B------:R-:W-:Y:S05]  /*0720*/  @P1 BRA `(.L_x_24) ;  /* 0xfffffffc00bc1947 */ /* 0x000fea000383ffff */
.L_x_23:
[----:B------:R-:W-:Y:S05]  /*0730*/  BSYNC.RECONVERGENT B0 ;  /* 0x0000000000007941 */ /* 0x000fea0003800200 */
.L_x_22:
[----:B------:R-:W-:Y:S05]  /*0740*/  @!P0 EXIT ;  /* 0x000000000000894d */ /* 0x000fea0003800000 */
[----:B------:R-:W1:Y:S02]  /*0750*/  LDCU UR4, c[0x0][0x3a0] ;  /* 0x00007400ff0477ac */ /* 0x000e640008000800 */
[----:B-1----:R-:W-:Y:S02]  /*0760*/  IMAD R6, R17, UR4, RZ ;  /* 0x0000000411067c24 */ /* 0x002fe4000f8e02ff */
[C---:B0-----:R-:W-:Y:S01]  /*0770*/  IMAD.WIDE.U32 R10, R16.reuse, UR4, RZ ;  /* 0x00000004100a7c25 */ /* 0x041fe2000f8e00ff */
[----:B------:R-:W0:Y:S03]  /*0780*/  LDCU.64 UR4, c[0x0][0x390] ;  /* 0x00007200ff0477ac */ /* 0x000e260008000a00 */
[----:B------:R-:W-:Y:S02]  /*0790*/  IMAD R3, R16, R3, R6 ;  /* 0x0000000310037224 */ /* 0x000fe400078e0206 */
[----:B------:R-:W-:-:S02]  /*07a0*/  IMAD.SHL.U32 R6, R10, 0x8, RZ ;  /* 0x000000080a067824 */ /* 0x000fc400078e00ff */
[----:B------:R-:W-:-:S05]  /*07b0*/  IMAD.IADD R3, R11, 0x1, R3 ;  /* 0x000000010b037824 */ /* 0x000fca00078e0203 */
[----:B------:R-:W-:Y:S02]  /*07c0*/  SHF.L.U64.HI R7, R10, 0x3, R3 ;  /* 0x000000030a077819 */ /* 0x000fe40000010203 */
[----:B------:R-:W-:Y:S01]  /*07d0*/  LOP3.LUT R3, RZ, R8, RZ, 0x33, !PT ;  /* 0x00000008ff037212 */ /* 0x000fe200078e33ff */
[----:B------:R-:W-:Y:S01]  /*07e0*/  IMAD.WIDE.U32 R6, R8, 0x8, R6 ;  /* 0x0000000808067825 */ /* 0x000fe200078e0006 */
[----:B------:R-:W-:-:S03]  /*07f0*/  IADD3 R8, PT, PT, -R2, RZ, RZ ;  /* 0x000000ff02087210 */ /* 0x000fc60007ffe1ff */
[----:B------:R-:W-:Y:S01]  /*0800*/  IMAD.IADD R9, R3, 0x1, R0 ;  /* 0x0000000103097824 */ /* 0x000fe200078e0200 */
[----:B0-----:R-:W-:-:S04]  /*0810*/  IADD3 R10, P0, PT, R6, UR4, RZ ;  /* 0x00000004060a7c10 */ /* 0x001fc8000ff1e0ff */
[----:B------:R-:W-:-:S09]  /*0820*/  IADD3.X R11, PT, PT, R7, UR5, RZ, P0, !PT ;  /* 0x00000005070b7c10 */ /* 0x000fd200087fe4ff */
.L_x_25:
[----:B0-----:R-:W-:-:S06]  /*0830*/  IMAD.WIDE R2, R9, 0x8, R4 ;  /* 0x0000000809027825 */ /* 0x001fcc00078e0204 */
[----:B------:R-:W2:Y:S01]  /*0840*/  LD.E.64 R2, desc[UR36][R2.64] ;  /* 0x0000002402027980 */ /* 0x000ea2000c101b00 */
[----:B------:R-:W-:Y:S01]  /*0850*/  IMAD.MOV.U32 R6, RZ, RZ, R10 ;  /* 0x000000ffff067224 */ /* 0x000fe200078e000a */
[----:B------:R-:W-:Y:S01]  /*0860*/  IADD3 R8, PT, PT, R8, 0x1, RZ ;  /* 0x0000000108087810 */ /* 0x000fe20007ffe0ff */
[----:B------:R-:W-:Y:S01]  /*0870*/  IMAD.MOV.U32 R7, RZ, RZ, R11 ;  /* 0x000000ffff077224 */ /* 0x000fe200078e000b */
[----:B------:R-:W-:Y:S01]  /*0880*/  IADD3 R10, P1, PT, R10, 0x8, RZ ;  /* 0x000000080a0a7810 */ /* 0x000fe20007f3e0ff */
[----:B------:R-:W-:Y:S01]  /*0890*/  VIADD R9, R9, 0xffffffff ;  /* 0xffffffff09097836 */ /* 0x000fe20000000000 */
[----:B------:R-:W-:-:S03]  /*08a0*/  ISETP.NE.AND P0, PT, R8, RZ, PT ;  /* 0x000000ff0800720c */ /* 0x000fc60003f05270 */
[----:B------:R-:W-:Y:S01]  /*08b0*/  IMAD.X R11, RZ, RZ, R11, P1 ;  /* 0x000000ffff0b7224 */ /* 0x000fe200008e060b */
[----:B--2---:R0:W-:Y:S09]  /*08c0*/  STG.E.64 desc[UR36][R6.64], R2 ;  /* 0x0000000206007986 */ /* 0x0041f2000c101b24 */
[----:B------:R-:W-:Y:S05]  /*08d0*/  @P0 BRA `(.L_x_25) ;  /* 0xfffffffc00d40947 */ /* 0x000fea000383ffff */
[----:B------:R-:W-:Y:S05]  /*08e0*/  EXIT ;  /* 0x000000000000794d */ /* 0x000fea0003800000 */
.L_x_26:
        /* <DEDUP_REMOVED lines=9> */
.L_x_170:


//--------------------- .text._Z11relax_edgesPiiPxS_PbS_i --------------------------
	.section	.text._Z11relax_edgesPiiPxS_PbS_i,"ax",@progbits
	.align	128
        .global         _Z11relax_edgesPiiPxS_PbS_i
        .type           _Z11relax_edgesPiiPxS_PbS_i,@function
        .size           _Z11relax_edgesPiiPxS_PbS_i,(.L_x_171 - _Z11relax_edgesPiiPxS_PbS_i)
        .other          _Z11relax_edgesPiiPxS_PbS_i,@"STO_CUDA_ENTRY STV_DEFAULT"
_Z11relax_edgesPiiPxS_PbS_i:
.text._Z11relax_edgesPiiPxS_PbS_i:
[----:B------:R-:W-:Y:S01]  /*0000*/  LDC R1, c[0x0][0x37c] ;  /* 0x0000df00ff017b82 */ /* 0x000fe20000000800 */
[----:B------:R-:W0:Y:S07]  /*0010*/  S2R R3, SR_TID.X ;  /* 0x0000000000037919 */ /* 0x000e2e0000002100 */
[----:B------:R-:W0:Y:S01]  /*0020*/  S2UR UR4, SR_CTAID.X ;  /* 0x00000000000479c3 */ /* 0x000e220000002500 */
[----:B------:R-:W1:Y:S07]  /*0030*/  LDCU UR5, c[0x0][0x388] ;  /* 0x00007100ff0577ac */ /* 0x000e6e0008000800 */
[----:B------:R-:W0:Y:S02]  /*0040*/  LDC R0, c[0x0][0x360] ;  /* 0x0000d800ff007b82 */ /* 0x000e240000000800 */
[----:B0-----:R-:W-:-:S05]  /*0050*/  IMAD R0, R0, UR4, R3 ;  /* 0x0000000400007c24 */ /* 0x001fca000f8e0203 */
[----:B-1----:R-:W-:-:S13]  /*0060*/  ISETP.GE.AND P0, PT, R0, UR5, PT ;  /* 0x0000000500007c0c */ /* 0x002fda000bf06270 */
[----:B------:R-:W-:Y:S05]  /*0070*/  @P0 EXIT ;  /* 0x000000000000094d */ /* 0x000fea0003800000 */
[----:B------:R-:W0:Y:S01]  /*0080*/  LDC.64 R14, c[0x0][0x380] ;  /* 0x0000e000ff0e7b82 */ /* 0x000e220000000a00 */
[----:B------:R-:W1:Y:S01]  /*0090*/  LDCU.64 UR4, c[0x0][0x358] ;  /* 0x00006b00ff0477ac */ /* 0x000e620008000a00 */
[----:B------:R-:W-:-:S06]  /*00a0*/  IMAD.SHL.U32 R3, R0, 0x4, RZ ;  /* 0x0000000400037824 */ /* 0x000fcc00078e00ff */
[----:B------:R-:W2:Y:S01]  /*00b0*/  LDC.64 R10, c[0x0][0x390] ;  /* 0x0000e400ff0a7b82 */ /* 0x000ea20000000a00 */
[----:B0-----:R-:W-:-:S05]  /*00c0*/  IMAD.WIDE R14, R3, 0x4, R14 ;  /* 0x00000004030e7825 */ /* 0x001fca00078e020e */
[----:B-1----:R-:W2:Y:S04]  /*00d0*/  LDG.E R0, desc[UR4][R14.64] ;  /* 0x000000040e007981 */ /* 0x002ea8000c1e1900 */
[----:B------:R-:W3:Y:S04]  /*00e0*/  LDG.E R4, desc[UR4][R14.64+0x4] ;  /* 0x000004040e047981 */ /* 0x000ee8000c1e1900 */
[----:B------:R-:W4:Y:S01]  /*00f0*/  LDG.E R5, desc[UR4][R14.64+0x8] ;  /* 0x000008040e057981 */ /* 0x000f22000c1e1900 */
[----:B--2---:R-:W-:-:S04]  /*0100*/  IMAD.WIDE R2, R0, 0x8, R10 ;  /* 0x0000000800027825 */ /* 0x004fc800078e020a */
[----:B---3--:R-:W-:Y:S01]  /*0110*/  IMAD.WIDE R10, R4, 0x8, R10 ;  /* 0x00000008040a7825 */ /* 0x008fe200078e020a */
[----:B------:R-:W2:Y:S04]  /*0120*/  LDG.E.64 R6, desc[UR4][R2.64] ;  /* 0x0000000402067981 */ /* 0x000ea8000c1e1b00 */
[----:B------:R-:W3:Y:S01]  /*0130*/  LDG.E.64 R8, desc[UR4][R10.64] ;  /* 0x000000040a087981 */ /* 0x000ee2000c1e1b00 */
[----:B----4-:R-:W-:Y:S01]  /*0140*/  SHF.R.S32.HI R17, RZ, 0x1f, R5 ;  /* 0x0000001fff117819 */ /* 0x010fe20000011405 */
[----:B------:R-:W-:Y:S01]  /*0150*/  BSSY B0, `(.L_x_27) ;  /* 0x000001d000007945 */ /* 0x000fe20003800000 */
[----:B--2---:R-:W-:-:S04]  /*0160*/  IADD3 R12, P0, PT, R5, R6, RZ ;  /* 0x00000006050c7210 */ /* 0x004fc80007f1e0ff */
[----:B---3--:R-:W-:Y:S01]  /*0170*/  ISETP.GE.U32.AND P1, PT, R12, R8, PT ;  /* 0x000000080c00720c */ /* 0x008fe20003f26070 */
[----:B------:R-:W-:Y:S01]  /*0180*/  IMAD.X R13, R7, 0x1, R17, P0 ;  /* 0x00000001070d7824 */ /* 0x000fe200000e0611 */
[----:B------:R-:W-:-:S04]  /*0190*/  ISETP.EQ.U32.AND P0, PT, R6, 0x3b9aca00, PT ;  /* 0x3b9aca000600780c */ /* 0x000fc80003f02070 */
[----:B------:R-:W-:-:S04]  /*01a0*/  ISETP.GE.AND.EX P1, PT, R13, R9, PT, P1 ;  /* 0x000000090d00720c */ /* 0x000fc80003f26310 */
[----:B------:R-:W-:-:S13]  /*01b0*/  ISETP.EQ.OR.EX P0, PT, R7, RZ, P1, P0 ;  /* 0x000000ff0700720c */ /* 0x000fda0000f02700 */
[----:B------:R-:W-:Y:S05]  /*01c0*/  @P0 BRA `(.L_x_28) ;  /* 0x0000000000540947 */ /* 0x000fea0003800000 */
[----:B------:R-:W0:Y:S01]  /*01d0*/  LDC.64 R14, c[0x0][0x3a8] ;  /* 0x0000ea00ff0e7b82 */ /* 0x000e220000000a00 */
[----:B------:R-:W-:Y:S01]  /*01e0*/  BSSY B1, `(.L_x_29) ;  /* 0x0000008000017945 */ /* 0x000fe20003800000 */
[----:B------:R-:W-:Y:S02]  /*01f0*/  IMAD.MOV.U32 R19, RZ, RZ, 0x1 ;  /* 0x00000001ff137424 */ /* 0x000fe400078e00ff */
[----:B0-----:R-:W-:-:S07]  /*0200*/  IMAD.WIDE R14, R4, 0x4, R14 ;  /* 0x00000004040e7825 */ /* 0x001fce00078e020e */
.L_x_30:
[----:B------:R-:W-:Y:S01]  /*0210*/  IMAD.MOV.U32 R18, RZ, RZ, RZ ;  /* 0x000000ffff127224 */ /* 0x000fe200078e00ff */
[----:B------:R-:W-:Y:S05]  /*0220*/  YIELD ;  /* 0x0000000000007946 */ /* 0x000fea0003800000 */
[----:B------:R-:W2:Y:S02]  /*0230*/  ATOMG.E.CAS.STRONG.GPU PT, R16, [R14], R18, R19 ;  /* 0x000000120e1073a9 */ /* 0x000ea400001ee113 */
[----:B--2---:R-:W-:-:S13]  /*0240*/  ISETP.NE.AND P0, PT, R16, RZ, PT ;  /* 0x000000ff1000720c */ /* 0x004fda0003f05270 */
[----:B------:R-:W-:Y:S05]  /*0250*/  @P0 BRA `(.L_x_30) ;  /* 0xfffffffc00ec0947 */ /* 0x000fea000383ffff */
[----:B------:R-:W-:Y:S05]  /*0260*/  BSYNC B1 ;  /* 0x0000000000017941 */ /* 0x000fea0003800000 */
.L_x_29:
[----:B------:R-:W2:Y:S01]  /*0270*/  LDG.E.64 R18, desc[UR4][R10.64] ;  /* 0x000000040a127981 */ /* 0x000ea2000c1e1b00 */
[----:B------:R-:W-:Y:S01]  /*0280*/  IMAD.MOV.U32 R16, RZ, RZ, 0x1 ;  /* 0x00000001ff107424 */ /* 0x000fe200078e00ff */
[----:B--2---:R-:W-:-:S04]  /*0290*/  ISETP.GE.U32.AND P0, PT, R12, R18, PT ;  /* 0x000000120c00720c */ /* 0x004fc80003f06070 */
[----:B------:R-:W-:-:S13]  /*02a0*/  ISETP.GE.AND.EX P0, PT, R13, R19, PT, P0 ;  /* 0x000000130d00720c */ /* 0x000fda0003f06300 */
[----:B------:R-:W0:Y:S01]  /*02b0*/  @!P0 LDC.64 R20, c[0x0][0x398] ;  /* 0x0000e600ff148b82 */ /* 0x000e220000000a00 */
[----:B------:R1:W-:Y:S07]  /*02c0*/  @!P0 STG.E.64 desc[UR4][R10.64], R12 ;  /* 0x0000000c0a008986 */ /* 0x0003ee000c101b04 */
[----:B------:R-:W2:Y:S01]  /*02d0*/  @!P0 LDC.64 R18, c[0x0][0x3a0] ;  /* 0x0000e800ff128b82 */ /* 0x000ea20000000a00 */
[----:B0-----:R-:W-:-:S05]  /*02e0*/  @!P0 IMAD.WIDE R20, R4, 0x4, R20 ;  /* 0x0000000404148825 */ /* 0x001fca00078e0214 */
[----:B------:R1:W-:Y:S04]  /*02f0*/  @!P0 STG.E desc[UR4][R20.64], R0 ;  /* 0x0000000014008986 */ /* 0x0003e8000c101904 */
[----:B--2---:R1:W-:Y:S04]  /*0300*/  @!P0 STG.E.U8 desc[UR4][R18.64], R16 ;  /* 0x0000001012008986 */ /* 0x0043e8000c101104 */
[----:B------:R1:W-:Y:S02]  /*0310*/  STG.E desc[UR4][R14.64], RZ ;  /* 0x000000ff0e007986 */ /* 0x0003e4000c101904 */
.L_x_28:
[----:B------:R-:W-:Y:S05]  /*0320*/  BSYNC B0 ;  /* 0x0000000000007941 */ /* 0x000fea0003800000 */
.L_x_27:
[----:B-1----:R-:W-:-:S04]  /*0330*/  IADD3 R10, P0, PT, R5, R8, RZ ;  /* 0x00000008050a7210 */ /* 0x002fc80007f1e0ff */
[----:B------:R-:W-:Y:S01]  /*0340*/  ISETP.GE.U32.AND P1, PT, R10, R6, PT ;  /* 0x000000060a00720c */ /* 0x000fe20003f26070 */
[----:B------:R-:W-:Y:S01]  /*0350*/  IMAD.X R11, R9, 0x1, R17, P0 ;  /* 0x00000001090b7824 */ /* 0x000fe200000e0611 */
[----:B------:R-:W-:-:S04]  /*0360*/  ISETP.EQ.U32.AND P0, PT, R8, 0x3b9aca00, PT ;  /* 0x3b9aca000800780c */ /* 0x000fc80003f02070 */
[----:B------:R-:W-:-:S04]  /*0370*/  ISETP.GE.AND.EX P1, PT, R11, R7, PT, P1 ;  /* 0x000000070b00720c */ /* 0x000fc80003f26310 */
[----:B------:R-:W-:-:S13]  /*0380*/  ISETP.EQ.OR.EX P0, PT, R9, RZ, P1, P0 ;  /* 0x000000ff0900720c */ /* 0x000fda0000f02700 */
[----:B------:R-:W-:Y:S05]  /*0390*/  @P0 EXIT ;  /* 0x000000000000094d */ /* 0x000fea0003800000 */
[----:B------:R-:W0:Y:S01]  /*03a0*/  LDC.64 R6, c[0x0][0x3a8] ;  /* 0x0000ea00ff067b82 */ /* 0x000e220000000a00 */
[----:B------:R-:W-:Y:S01]  /*03b0*/  BSSY B0, `(.L_x_31) ;  /* 0x0000008000007945 */ /* 0x000fe20003800000 */
[----:B------:R-:W-:Y:S02]  /*03c0*/  IMAD.MOV.U32 R9, RZ, RZ, 0x1 ;  /* 0x00000001ff097424 */ /* 0x000fe400078e00ff */
[----:B0-----:R-:W-:-:S07]  /*03d0*/  IMAD.WIDE R6, R0, 0x4, R6 ;  /* 0x0000000400067825 */ /* 0x001fce00078e0206 */
.L_x_32:
[----:B------:R-:W-:Y:S01]  /*03e0*/  IMAD.MOV.U32 R8, RZ, RZ, RZ ;  /* 0x000000ffff087224 */ /* 0x000fe200078e00ff */
[----:B------:R-:W-:Y:S05]  /*03f0*/  YIELD ;  /* 0x0000000000007946 */ /* 0x000fea0003800000 */
[----:B------:R-:W2:Y:S02]  /*0400*/  ATOMG.E.CAS.STRONG.GPU PT, R5, [R6], R8, R9 ;  /* 0x00000008060573a9 */ /* 0x000ea400001ee109 */
[----:B--2---:R-:W-:-:S13]  /*0410*/  ISETP.NE.AND P0, PT, R5, RZ, PT ;  /* 0x000000ff0500720c */ /* 0x004fda0003f05270 */
[----:B------:R-:W-:Y:S05]  /*0420*/  @P0 BRA `(.L_x_32) ;  /* 0xfffffffc00ec0947 */ /* 0x000fea000383ffff */
[----:B------:R-:W-:Y:S05]  /*0430*/  BSYNC B0 ;  /* 0x0000000000007941 */ /* 0x000fea0003800000 */
.L_x_31:
[----:B------:R-:W2:Y:S01]  /*0440*/  LDG.E.64 R8, desc[UR4][R2.64] ;  /* 0x0000000402087981 */ /* 0x000ea2000c1e1b00 */
[----:B------:R-:W-:Y:S01]  /*0450*/  IMAD.MOV.U32 R5, RZ, RZ, 0x1 ;  /* 0x00000001ff057424 */ /* 0x000fe200078e00ff */
[----:B--2---:R-:W-:-:S04]  /*0460*/  ISETP.GE.U32.AND P0, PT, R10, R8, PT ;  /* 0x000000080a00720c */ /* 0x004fc80003f06070 */
[----:B------:R-:W-:-:S13]  /*0470*/  ISETP.GE.AND.EX P0, PT, R11, R9, PT, P0 ;  /* 0x000000090b00720c */ /* 0x000fda0003f06300 */
[----:B------:R-:W0:Y:S01]  /*0480*/  @!P0 LDC.64 R8, c[0x0][0x398] ;  /* 0x0000e600ff088b82 */ /* 0x000e220000000a00 */
[----:B------:R-:W-:Y:S07]  /*0490*/  @!P0 STG.E.64 desc[UR4][R2.64], R10 ;  /* 0x0000000a02008986 */ /* 0x000fee000c101b04 */
[----:B------:R-:W1:Y:S01]  /*04a0*/  @!P0 LDC.64 R12, c[0x0][0x3a0] ;  /* 0x0000e800ff0c8b82 */ /* 0x000e620000000a00 */
[----:B0-----:R-:W-:Y:S01]  /*04b0*/  @!P0 IMAD.WIDE R8, R0, 0x4, R8 ;  /* 0x0000000400088825 */ /* 0x001fe200078e0208 */
[----:B------:R-:W-:-:S04]  /*04c0*/  @!P0 PRMT R0, R5, 0x7610, R0 ;  /* 0x0000761005008816 */ /* 0x000fc80000000000 */
[----:B------:R-:W-:Y:S04]  /*04d0*/  @!P0 STG.E desc[UR4][R8.64], R4 ;  /* 0x0000000408008986 */ /* 0x000fe8000c101904 */
[----:B-1----:R-:W-:Y:S04]  /*04e0*/  @!P0 STG.E.U8 desc[UR4][R12.64], R0 ;  /* 0x000000000c008986 */ /* 0x002fe8000c101104 */
[----:B------:R-:W-:Y:S01]  /*04f0*/  STG.E desc[UR4][R6.64], RZ ;  /* 0x000000ff06007986 */ /* 0x000fe2000c101904 */
[----:B------:R-:W-:Y:S05]  /*0500*/  EXIT ;  /* 0x000000000000794d */ /* 0x000fea0003800000 */
.L_x_33:
        /* <DEDUP_REMOVED lines=15> */
.L_x_171:


//--------------------- .text._Z5checkPxS_iS_     --------------------------
	.section	.text._Z5checkPxS_iS_,"ax",@progbits
	.align	128
        .global         _Z5checkPxS_iS_
        .type           _Z5checkPxS_iS_,@function
        .size           _Z5checkPxS_iS_,(.L_x_172 - _Z5checkPxS_iS_)
        .other          _Z5checkPxS_iS_,@"STO_CUDA_ENTRY STV_DEFAULT"
_Z5checkPxS_iS_:
.text._Z5checkPxS_iS_:
[----:B------:R-:W-:Y:S08]  /*0000*/  LDC R1, c[0x0][0x37c] ;  /* 0x0000df00ff017b82 */ /* 0x000ff00000000800 */
[----:B------:R-:W0:Y:S02]  /*0010*/  LDC R0, c[0x0][0x390] ;  /* 0x0000e400ff007b82 */ /* 0x000e240000000800 */
[----:B0-----:R-:W-:-:S13]  /*0020*/  ISETP.GE.AND P0, PT, R0, 0x1e, PT ;  /* 0x0000001e0000780c */ /* 0x001fda0003f06270 */
[----:B------:R-:W-:Y:S05]  /*0030*/  @!P0 EXIT ;  /* 0x000000000000894d */ /* 0x000fea0003800000 */
[----:B------:R-:W0:Y:S01]  /*0040*/  LDC.64 R2, c[0x0][0x388] ;  /* 0x0000e200ff027b82 */ /* 0x000e220000000a00 */
[----:B------:R-:W0:Y:S02]  /*0050*/  LDCU.64 UR4, c[0x0][0x358] ;  /* 0x00006b00ff0477ac */ /* 0x000e240008000a00 */
[----:B0-----:R-:W2:Y:S05]  /*0060*/  LDG.E.64 R2, desc[UR4][R2.64+0xe8] ;  /* 0x0000e80402027981 */ /* 0x001eaa000c1e1b00 */
[----:B------:R-:W2:Y:S08]  /*0070*/  LDC.64 R8, c[0x0][0x380] ;  /* 0x0000e000ff087b82 */ /* 0x000eb00000000a00 */
[----:B------:R-:W0:Y:S01]  /*0080*/  LDC.64 R10, c[0x0][0x398] ;  /* 0x0000e600ff0a7b82 */ /* 0x000e220000000a00 */
[----:B--2---:R-:W-:Y:S04]  /*0090*/  STG.E.64 desc[UR4][R8.64+0x15c0], R2 ;  /* 0x0015c00208007986 */ /* 0x004fe8000c101b04 */
[----:B0-----:R-:W2:Y:S04]  /*00a0*/  LDG.E.64 R4, desc[UR4][R10.64+0x1d0] ;  /* 0x0001d0040a047981 */ /* 0x001ea8000c1e1b00 */
[----:B--2---:R-:W-:Y:S04]  /*00b0*/  STG.E.64 desc[UR4][R8.64+0x15c8], R4 ;  /* 0x0015c80408007986 */ /* 0x004fe8000c101b04 */
[----:B------:R-:W2:Y:S04]  /*00c0*/  LDG.E.64 R6, desc[UR4][R10.64+0x1d8] ;  /* 0x0001d8040a067981 */ /* 0x000ea8000c1e1b00 */
[----:B--2---:R-:W-:Y:S04]  /*00d0*/  STG.E.64 desc[UR4][R8.64+0x15d0], R6 ;  /* 0x0015d00608007986 */ /* 0x004fe8000c101b04 */
[----:B------:R-:W-:Y:S04]  /*00e0*/  STG.E.64 desc[UR4][R10.64+0x1d0], RZ ;  /* 0x0001d0ff0a007986 */ /* 0x000fe8000c101b04 */
[----:B------:R-:W-:Y:S01]  /*00f0*/  STG.E.64 desc[UR4][R10.64+0x1d8], RZ ;  /* 0x0001d8ff0a007986 */ /* 0x000fe2000c101b04 */
[----:B------:R-:W-:Y:S05]  /*0100*/  EXIT ;  /* 0x000000000000794d */ /* 0x000fea0003800000 */
.L_x_34:
        /* <DEDUP_REMOVED lines=15> */
.L_x_172:


//--------------------- .text._Z10init_dropsPxS_  --------------------------
	.section	.text._Z10init_dropsPxS_,"ax",@progbits
	.align	128
        .global         _Z10init_dropsPxS_
        .type           _Z10init_dropsPxS_,@function
        .size           _Z10init_dropsPxS_,(.L_x_173 - _Z10init_dropsPxS_)
        .other          _Z10init_dropsPxS_,@"STO_CUDA_ENTRY STV_DEFAULT"
_Z10init_dropsPxS_:
.text._Z10init_dropsPxS_:
[----:B------:R-:W-:Y:S01]  /*0000*/  LDC R1, c[0x0][0x37c] ;  /* 0x0000df00ff017b82 */ /* 0x000fe20000000800 */
[----:B------:R-:W0:Y:S01]  /*0010*/  S2R R0, SR_TID.X ;  /* 0x0000000000007919 */ /* 0x000e220000002100 */
[----:B------:R-:W1:Y:S06]  /*0020*/  LDCU.64 UR4, c[0x0][0x358] ;  /* 0x00006b00ff0477ac */ /* 0x000e6c0008000a00 */
[----:B------:R-:W2:Y:S01]  /*0030*/  LDC.64 R8, c[0x0][0x380] ;  /* 0x0000e000ff087b82 */ /* 0x000ea20000000a00 */
[----:B------:R-:W3:Y:S01]  /*0040*/  S2R R7, SR_CTAID.X ;  /* 0x0000000000077919 */ /* 0x000ee20000002500 */
[----:B0-----:R-:W-:-:S13]  /*0050*/  ISETP.NE.AND P0, PT, R0, RZ, PT ;  /* 0x000000ff0000720c */ /* 0x001fda0003f05270 */
[----:B------:R-:W3:Y:S02]  /*0060*/  @!P0 LDC.64 R2, c[0x0][0x388] ;  /* 0x0000e200ff028b82 */ /* 0x000ee40000000a00 */
[----:B---3--:R-:W-:-:S05]  /*0070*/  @!P0 IMAD.WIDE.U32 R2, R7, 0x8, R2 ;  /* 0x0000000807028825 */ /* 0x008fca00078e0002 */
[----:B-1----:R-:W3:Y:S01]  /*0080*/  @!P0 LDG.E.64 R4, desc[UR4][R2.64] ;  /* 0x0000000402048981 */ /* 0x002ee2000c1e1b00 */
[C---:B------:R-:W-:Y:S01]  /*0090*/  LEA R11, R7.reuse, R0, 0x3 ;  /* 0x00000000070b7211 */ /* 0x040fe200078e18ff */
[----:B------:R-:W-:-:S04]  /*00a0*/  @!P0 IMAD R7, R7, 0x18, RZ ;  /* 0x0000001807078824 */ /* 0x000fc800078e02ff */
[----:B------:R-:W-:-:S05]  /*00b0*/  IMAD R11, R11, 0x3, RZ ;  /* 0x000000030b0b7824 */ /* 0x000fca00078e02ff */
[----:B------:R-:W-:-:S05]  /*00c0*/  @P0 MOV R7, R11 ;  /* 0x0000000b00070202 */ /* 0x000fca0000000f00 */
[----:B--2---:R-:W-:-:S04]  /*00d0*/  IMAD.WIDE.U32 R6, R7, 0x8, R8 ;  /* 0x0000000807067825 */ /* 0x004fc800078e0008 */
[----:B------:R-:W-:Y:S01]  /*00e0*/  IMAD.WIDE.U32 R8, R11, 0x8, R8 ;  /* 0x000000080b087825 */ /* 0x000fe200078e0008 */
[----:B------:R-:W-:Y:S02]  /*00f0*/  @P0 MOV R4, 0xffffffff ;  /* 0xffffffff00040802 */ /* 0x000fe40000000f00 */
[----:B------:R-:W-:-:S05]  /*0100*/  @P0 MOV R5, 0xffffffff ;  /* 0xffffffff00050802 */ /* 0x000fca0000000f00 */
[----:B---3--:R-:W-:Y:S04]  /*0110*/  STG.E.64 desc[UR4][R6.64], R4 ;  /* 0x0000000406007986 */ /* 0x008fe8000c101b04 */
[----:B------:R-:W-:Y:S04]  /*0120*/  STG.E.64 desc[UR4][R8.64+0x8], RZ ;  /* 0x000008ff08007986 */ /* 0x000fe8000c101b04 */
[----:B------:R-:W-:Y:S01]  /*0130*/  STG.E.64 desc[UR4][R8.64+0x10], RZ ;  /* 0x000010ff08007986 */ /* 0x000fe2000c101b04 */
[----:B------:R-:W-:Y:S05]  /*0140*/  EXIT ;  /* 0x000000000000794d */ /* 0x000fea0003800000 */
.L_x_35:
        /* <DEDUP_REMOVED lines=11> */
.L_x_173:


//--------------------- .text._Z16final_processingPxS_ --------------------------
	.section	.text._Z16final_processingPxS_,"ax",@progbits
	.align	128
        .global         _Z16final_processingPxS_
        .type           _Z16final_processingPxS_,@function
        .size           _Z16final_processingPxS_,(.L_x_174 - _Z16final_processingPxS_)
        .other          _Z16final_processingPxS_,@"STO_CUDA_ENTRY STV_DEFAULT"
_Z16final_processingPxS_:
.text._Z16final_processingPxS_:
[----:B------:R-:W-:Y:S01]  /*0000*/  LDC R1, c[0x0][0x37c] ;  /* 0x0000df00ff017b82 */ /* 0x000fe20000000800 */
[----:B------:R-:W0:Y:S07]  /*0010*/  S2R R9, SR_CTAID.X ;  /* 0x0000000000097919 */ /* 0x000e2e0000002500 */
[----:B------:R-:W1:Y:S01]  /*0020*/  LDC.64 R2, c[0x0][0x380] ;  /* 0x0000e000ff027b82 */ /* 0x000e620000000a00 */
[----:B------:R-:W2:Y:S07]  /*0030*/  LDCU.64 UR4, c[0x0][0x358] ;  /* 0x00006b00ff0477ac */ /* 0x000eae0008000a00 */
[----:B------:R-:W3:Y:S01]  /*0040*/  LDC.64 R6, c[0x0][0x388] ;  /* 0x0000e200ff067b82 */ /* 0x000ee20000000a00 */
[C---:B0-----:R-:W-:Y:S01]  /*0050*/  SHF.L.U32 R5, R9.reuse, 0x1, RZ ;  /* 0x0000000109057819 */ /* 0x041fe200000006ff */
[----:B------:R-:W-:-:S04]  /*0060*/  IMAD R9, R9, 0x18, RZ ;  /* 0x0000001809097824 */ /* 0x000fc800078e02ff */
[----:B-1----:R-:W-:-:S04]  /*0070*/  IMAD.WIDE.U32 R2, R5, 0x8, R2 ;  /* 0x0000000805027825 */ /* 0x002fc800078e0002 */
[----:B---3--:R-:W-:Y:S01]  /*0080*/  IMAD.WIDE.U32 R6, R9, 0x8, R6 ;  /* 0x0000000809067825 */ /* 0x008fe200078e0006 */
[----:B--2---:R-:W2:Y:S04]  /*0090*/  LDG.E.64 R4, desc[UR4][R2.64] ;  /* 0x0000000402047981 */ /* 0x004ea8000c1e1b00 */
[----:B------:R-:W2:Y:S02]  /*00a0*/  LDG.E.64 R8, desc[UR4][R6.64+0x8] ;  /* 0x0000080406087981 */ /* 0x000ea4000c1e1b00 */
[----:B--2---:R-:W-:-:S04]  /*00b0*/  IADD3 R10, P0, PT, R4, R8, RZ ;  /* 0x00000008040a7210 */ /* 0x004fc80007f1e0ff */
[----:B------:R-:W-:Y:S02]  /*00c0*/  IADD3.X R11, PT, PT, R5, R9, RZ, P0, !PT ;  /* 0x00000009050b7210 */ /* 0x000fe400007fe4ff */
[----:B------:R-:W2:Y:S04]  /*00d0*/  LDG.E.64 R8, desc[UR4][R6.64+0x10] ;  /* 0x0000100406087981 */ /* 0x000ea8000c1e1b00 */
[----:B------:R-:W-:Y:S04]  /*00e0*/  STG.E.64 desc[UR4][R6.64+0x8], R10 ;  /* 0x0000080a06007986 */ /* 0x000fe8000c101b04 */
[----:B------:R-:W2:Y:S02]  /*00f0*/  LDG.E.64 R4, desc[UR4][R2.64+0x8] ;  /* 0x0000080402047981 */ /* 0x000ea4000c1e1b00 */
[----:B--2---:R-:W-:-:S04]  /*0100*/  IADD3 R4, P0, PT, R4, R8, RZ ;  /* 0x0000000804047210 */ /* 0x004fc80007f1e0ff */
[----:B------:R-:W-:-:S05]  /*0110*/  IADD3.X R5, PT, PT, R5, R9, RZ, P0, !PT ;  /* 0x0000000905057210 */ /* 0x000fca00007fe4ff */
[----:B------:R-:W-:Y:S01]  /*0120*/  STG.E.64 desc[UR4][R6.64+0x10], R4 ;  /* 0x0000100406007986 */ /* 0x000fe2000c101b04 */
[----:B------:R-:W-:Y:S05]  /*0130*/  EXIT ;  /* 0x000000000000794d */ /* 0x000fea0003800000 */
.L_x_36:
        /* <DEDUP_REMOVED lines=12> */
.L_x_174:


//--------------------- .text._Z13check_if_fullPiPxS_ix --------------------------
	.section	.text._Z13check_if_fullPiPxS_ix,"ax",@progbits
	.align	128
        .global         _Z13check_if_fullPiPxS_ix
        .type           _Z13check_if_fullPiPxS_ix,@function
        .size           _Z13check_if_fullPiPxS_ix,(.L_x_175 - _Z13check_if_fullPiPxS_ix)
        .other          _Z13check_if_fullPiPxS_ix,@"STO_CUDA_ENTRY STV_DEFAULT"
_Z13check_if_fullPiPxS_ix:
.text._Z13check_if_fullPiPxS_ix:
[----:B------:R-:W-:Y:S01]  /*0000*/  LDC R1, c[0x0][0x37c] ;  /* 0x0000df00ff017b82 */ /* 0x000fe20000000800 */
[----:B------:R-:W0:Y:S01]  /*0010*/  S2R R5, SR_CTAID.X ;  /* 0x0000000000057919 */ /* 0x000e220000002500 */
[----:B------:R-:W0:Y:S01]  /*0020*/  LDCU UR4, c[0x0][0x360] ;  /* 0x00006c00ff0477ac */ /* 0x000e220008000800 */
[----:B------:R-:W0:Y:S01]  /*0030*/  S2R R0, SR_TID.X ;  /* 0x0000000000007919 */ /* 0x000e220000002100 */
[----:B------:R-:W1:Y:S01]  /*0040*/  LDCU UR5, c[0x0][0x398] ;  /* 0x00007300ff0577ac */ /* 0x000e620008000800 */
[----:B0-----:R-:W-:-:S05]  /*0050*/  IMAD R5, R5, UR4, R0 ;  /* 0x0000000405057c24 */ /* 0x001fca000f8e0200 */
[----:B-1----:R-:W-:-:S13]  /*0060*/  ISETP.GE.U32.AND P0, PT, R5, UR5, PT ;  /* 0x0000000505007c0c */ /* 0x002fda000bf06070 */
[----:B------:R-:W-:Y:S05]  /*0070*/  @P0 EXIT ;  /* 0x000000000000094d */ /* 0x000fea0003800000 */
[----:B------:R-:W0:Y:S01]  /*0080*/  LDC.64 R2, c[0x0][0x380] ;  /* 0x0000e000ff027b82 */ /* 0x000e220000000a00 */
[----:B------:R-:W1:Y:S01]  /*0090*/  LDCU.64 UR4, c[0x0][0x358] ;  /* 0x00006b00ff0477ac */ /* 0x000e620008000a00 */
[----:B0-----:R-:W-:-:S06]  /*00a0*/  IMAD.WIDE.U32 R2, R5, 0x4, R2 ;  /* 0x0000000405027825 */ /* 0x001fcc00078e0002 */
[----:B-1----:R-:W2:Y:S02]  /*00b0*/  LDG.E R2, desc[UR4][R2.64] ;  /* 0x0000000402027981 */ /* 0x002ea4000c1e1900 */
[----:B--2---:R-:W-:-:S13]  /*00c0*/  ISETP.NE.AND P0, PT, R2, RZ, PT ;  /* 0x000000ff0200720c */ /* 0x004fda0003f05270 */
[----:B------:R-:W-:Y:S05]  /*00d0*/  @P0 EXIT ;  /* 0x000000000000094d */ /* 0x000fea0003800000 */
[----:B------:R-:W0:Y:S01]  /*00e0*/  LDC.64 R2, c[0x0][0x390] ;  /* 0x0000e400ff027b82 */ /* 0x000e220000000a00 */
[----:B------:R-:W1:Y:S07]  /*00f0*/  LDCU.64 UR8, c[0x0][0x388] ;  /* 0x00007100ff0877ac */ /* 0x000e6e0008000a00 */
[----:B------:R-:W2:Y:S08]  /*0100*/  S2UR UR6, SR_CTAID.Y ;  /* 0x00000000000679c3 */ /* 0x000eb00000002600 */
[----:B------:R-:W2:Y:S01]  /*0110*/  LDC.64 R6, c[0x0][0x3a0] ;  /* 0x0000e800ff067b82 */ /* 0x000ea20000000a00 */
[----:B0-----:R-:W-:-:S05]  /*0120*/  IMAD.WIDE.U32 R2, R5, 0x4, R2 ;  /* 0x0000000405027825 */ /* 0x001fca00078e0002 */
[----:B------:R-:W3:Y:S02]  /*0130*/  LDG.E R4, desc[UR4][R2.64] ;  /* 0x0000000402047981 */ /* 0x000ee4000c1e1900 */
[----:B---3--:R-:W-:-:S03]  /*0140*/  SHF.R.S32.HI R5, RZ, 0x1f, R4 ;  /* 0x0000001fff057819 */ /* 0x008fc60000011404 */
[----:B--2---:R-:W-:-:S04]  /*0150*/  IMAD.WIDE.U32 R4, R6, UR6, R4 ;  /* 0x0000000606047c25 */ /* 0x004fc8000f8e0004 */
[----:B------:R-:W-:Y:S01]  /*0160*/  IMAD R5, R7, UR6, R5 ;  /* 0x0000000607057c24 */ /* 0x000fe2000f8e0205 */
[----:B-1----:R-:W-:-:S04]  /*0170*/  LEA R6, P0, R4, UR8, 0x3 ;  /* 0x0000000804067c11 */ /* 0x002fc8000f8018ff */
[----:B------:R-:W-:Y:S01]  /*0180*/  LEA.HI.X R7, R4, UR9, R5, 0x3, P0 ;  /* 0x0000000904077c11 */ /* 0x000fe200080f1c05 */
[----:B------:R-:W-:Y:S01]  /*0190*/  HFMA2 R4, -RZ, RZ, 0.9501953125, -12 ;  /* 0x3b9aca00ff047431 */ /* 0x000fe200000001ff */
[----:B------:R-:W-:-:S05]  /*01a0*/  MOV R5, 0x0 ;  /* 0x0000000000057802 */ /* 0x000fca0000000f00 */
[----:B------:R-:W-:Y:S01]  /*01b0*/  STG.E.64 desc[UR4][R6.64], R4 ;  /* 0x0000000406007986 */ /* 0x000fe2000c101b04 */
[----:B------:R-:W-:Y:S05]  /*01c0*/  EXIT ;  /* 0x000000000000794d */ /* 0x000fea0003800000 */
.L_x_37:
        /* <DEDUP_REMOVED lines=11> */
.L_x_175:


//--------------------- .text._Z5allocPiPxiiiS0_S0_S0_S_S_S_ --------------------------
	.section	.text._Z5allocPiPxiiiS0_S0_S0_S_S_S_,"ax",@progbits
	.align	128
        .global         _Z5allocPiPxiiiS0_S0_S0_S_S_S_
        .type           _Z5allocPiPxiiiS0_S0_S0_S_S_S_,@function
        .size           _Z5allocPiPxiiiS0_S0_S0_S_S_S_,(.L_x_176 - _Z5allocPiPxiiiS0_S0_S0_S_S_S_)
        .other          _Z5allocPiPxiiiS0_S0_S0_S_S_S_,@"STO_CUDA_ENTRY STV_DEFAULT"
_Z5allocPiPxiiiS0_S0_S0_S_S_S_:
.text._Z5allocPiPxiiiS0_S0_S0_S_S_S_:
[----:B------:R-:W-:Y:S01]  /*0000*/  LDC R1, c[0x0][0x37c] ;  /* 0x0000df00ff017b82 */ /* 0x000fe20000000800 */
[----:B------:R-:W0:Y:S01]  /*0010*/  S2R R3, SR_CTAID.X ;  /* 0x0000000000037919 */ /* 0x000e220000002500 */
[----:B------:R-:W0:Y:S01]  /*0020*/  LDCU UR4, c[0x0][0x360] ;  /* 0x00006c00ff0477ac */ /* 0x000e220008000800 */
[----:B------:R-:W0:Y:S01]  /*0030*/  S2R R0, SR_TID.X ;  /* 0x0000000000007919 */ /* 0x000e220000002100 */
[----:B------:R-:W1:Y:S01]  /*0040*/  LDCU UR5, c[0x0][0x398] ;  /* 0x00007300ff0577ac */ /* 0x000e620008000800 */
[----:B0-----:R-:W-:-:S05]  /*0050*/  IMAD R3, R3, UR4, R0 ;  /* 0x0000000403037c24 */ /* 0x001fca000f8e0200 */
[----:B-1----:R-:W-:-:S13]  /*0060*/  ISETP.GE.AND P0, PT, R3, UR5, PT ;  /* 0x0000000503007c0c */ /* 0x002fda000bf06270 */
[----:B------:R-:W-:Y:S05]  /*0070*/  @P0 EXIT ;  /* 0x000000000000094d */ /* 0x000fea0003800000 */
[----:B------:R-:W0:Y:S01]  /*0080*/  LDC.64 R14, c[0x0][0x3c0] ;  /* 0x0000f000ff0e7b82 */ /* 0x000e220000000a00 */
[----:B------:R-:W1:Y:S07]  /*0090*/  LDCU.64 UR10, c[0x0][0x358] ;  /* 0x00006b00ff0a77ac */ /* 0x000e6e0008000a00 */
[----:B------:R-:W2:Y:S01]  /*00a0*/  LDC R16, c[0x0][0x390] ;  /* 0x0000e400ff107b82 */ /* 0x000ea20000000800 */
[----:B0-----:R-:W-:-:S05]  /*00b0*/  IMAD.WIDE R14, R3, 0x4, R14 ;  /* 0x00000004030e7825 */ /* 0x001fca00078e020e */
[----:B-1----:R-:W3:Y:S01]  /*00c0*/  LDG.E R0, desc[UR10][R14.64] ;  /* 0x0000000a0e007981 */ /* 0x002ee2000c1e1900 */
[----:B--2---:R-:W-:-:S04]  /*00d0*/  ISETP.GE.AND P0, PT, R16, 0x1, PT ;  /* 0x000000011000780c */ /* 0x004fc80003f06270 */
[----:B---3--:R-:W-:-:S13]  /*00e0*/  ISETP.EQ.OR P0, PT, R0, RZ, !P0 ;  /* 0x000000ff0000720c */ /* 0x008fda0004702670 */
[----:B------:R-:W-:Y:S05]  /*00f0*/  @P0 EXIT ;  /* 0x000000000000094d */ /* 0x000fea0003800000 */
[----:B------:R-:W0:Y:S01]  /*0100*/  LDC.64 R12, c[0x0][0x3b8] ;  /* 0x0000ee00ff0c7b82 */ /* 0x000e220000000a00 */
[----:B------:R-:W1:Y:S01]  /*0110*/  LDCU UR4, c[0x0][0x394] ;  /* 0x00007280ff0477ac */ /* 0x000e620008000800 */
[----:B------:R-:W-:Y:S01]  /*0120*/  ISETP.NE.AND P0, PT, R16, 0x1, PT ;  /* 0x000000011000780c */ /* 0x000fe20003f05270 */
[C---:B------:R-:W-:Y:S02]  /*0130*/  IMAD R0, R3.reuse, R16, RZ ;  /* 0x0000001003007224 */ /* 0x040fe400078e02ff */
[----:B------:R-:W-:Y:S01]  /*0140*/  IMAD.MOV.U32 R5, RZ, RZ, RZ ;  /* 0x000000ffff057224 */ /* 0x000fe200078e00ff */
[----:B-1----:R-:W-:Y:S01]  /*0150*/  USHF.R.S32.HI UR4, URZ, 0x1f, UR4 ;  /* 0x0000001fff047899 */ /* 0x002fe20008011404 */
[----:B0-----:R-:W-:-:S08]  /*0160*/  IMAD.WIDE R12, R3, 0x4, R12 ;  /* 0x00000004030c7825 */ /* 0x001fd000078e020c */
[----:B------:R-:W-:Y:S05]  /*0170*/  @!P0 BRA `(.L_x_38) ;  /* 0x0000000800288947 */ /* 0x000fea0003800000 */
[----:B------:R-:W0:Y:S01]  /*0180*/  LDC R2, c[0x0][0x394] ;  /* 0x0000e500ff027b82 */ /* 0x000e220000000800 */
[----:B------:R-:W-:Y:S01]  /*0190*/  LOP3.LUT R3, R16, 0x7ffffffe, RZ, 0xc0, !PT ;  /* 0x7ffffffe10037812 */ /* 0x000fe200078ec0ff */
[----:B------:R-:W-:-:S06]  /*01a0*/  IMAD.MOV.U32 R27, RZ, RZ, RZ ;  /* 0x000000ffff1b7224 */ /* 0x000fcc00078e00ff */
[----:B------:R-:W1:Y:S08]  /*01b0*/  LDC.64 R10, c[0x0][0x3a0] ;  /* 0x0000e800ff0a7b82 */ /* 0x000e700000000a00 */
[----:B------:R-:W2:Y:S08]  /*01c0*/  LDC.64 R8, c[0x0][0x3b0] ;  /* 0x0000ec00ff087b82 */ /* 0x000eb00000000a00 */
[----:B------:R-:W3:Y:S08]  /*01d0*/  LDC.64 R6, c[0x0][0x3c8] ;  /* 0x0000f200ff067b82 */ /* 0x000ef00000000a00 */
[----:B------:R-:W4:Y:S02]  /*01e0*/  LDC.64 R4, c[0x0][0x380] ;  /* 0x0000e000ff047b82 */ /* 0x000f240000000a00 */
.L_x_43:
[----:B-1----:R-:W-:-:S04]  /*01f0*/  IMAD.IADD R17, R0, 0x1, R27 ;  /* 0x0000000100117824 */ /* 0x002fc800078e021b */
[----:B----4-:R-:W-:-:S05]  /*0200*/  IMAD.WIDE R16, R17, 0x4, R4 ;  /* 0x0000000411107825 */ /* 0x010fca00078e0204 */
[----:B------:R-:W4:Y:S01]  /*0210*/  LDG.E R18, desc[UR10][R16.64] ;  /* 0x0000000a10127981 */ /* 0x000f22000c1e1900 */
[----:B------:R-:W-:Y:S01]  /*0220*/  BSSY.RECONVERGENT B0, `(.L_x_39) ;  /* 0x000003b000007945 */ /* 0x000fe20003800200 */
[----:B----4-:R-:W-:-:S13]  /*0230*/  ISETP.NE.AND P0, PT, R18, RZ, PT ;  /* 0x000000ff1200720c */ /* 0x010fda0003f05270 */
[----:B------:R-:W-:Y:S05]  /*0240*/  @!P0 BRA `(.L_x_40) ;  /* 0x0000000000e08947 */ /* 0x000fea0003800000 */
[----:B------:R-:W-:-:S05]  /*0250*/  SHF.L.U32 R19, R27, 0x1, RZ ;  /* 0x000000011b137819 */ /* 0x000fca00000006ff */
[----:B--2---:R-:W-:-:S05]  /*0260*/  IMAD.WIDE.U32 R18, R19, 0x8, R8 ;  /* 0x0000000813127825 */ /* 0x004fca00078e0008 */
[----:B------:R-:W2:Y:S04]  /*0270*/  LDG.E.64 R22, desc[UR10][R18.64+0x8] ;  /* 0x0000080a12167981 */ /* 0x000ea8000c1e1b00 */
[----:B------:R-:W4:Y:S01]  /*0280*/  LDG.E.64 R20, desc[UR10][R18.64] ;  /* 0x0000000a12147981 */ /* 0x000f22000c1e1b00 */
[----:B--2---:R-:W-:-:S05]  /*0290*/  IADD3 R25, P0, PT, RZ, -R22, RZ ;  /* 0x80000016ff197210 */ /* 0x004fca0007f1e0ff */
[----:B------:R-:W-:Y:S01]  /*02a0*/  IMAD.X R23, RZ, RZ, ~R23, P0 ;  /* 0x000000ffff177224 */ /* 0x000fe200000e0e17 */
[----:B----4-:R-:W-:-:S04]  /*02b0*/  ISETP.NE.U32.AND P0, PT, R20, R25, PT ;  /* 0x000000191400720c */ /* 0x010fc80003f05070 */
[----:B------:R-:W-:-:S13]  /*02c0*/  ISETP.NE.AND.EX P0, PT, R21, R23, PT, P0 ;  /* 0x000000171500720c */ /* 0x000fda0003f05300 */
[----:B------:R-:W-:Y:S05]  /*02d0*/  @!P0 BRA `(.L_x_40) ;  /* 0x0000000000bc8947 */ /* 0x000fea0003800000 */
[C---:B---3--:R-:W-:Y:S01]  /*02e0*/  IMAD.WIDE.U32 R24, R27.reuse, 0x4, R6 ;  /* 0x000000041b187825 */ /* 0x048fe200078e0006 */
[----:B------:R-:W2:Y:S04]  /*02f0*/  LDC.64 R20, c[0x0][0x388] ;  /* 0x0000e200ff147b82 */ /* 0x000ea80000000a00 */
[----:B------:R-:W3:Y:S01]  /*0300*/  LDG.E R26, desc[UR10][R24.64] ;  /* 0x0000000a181a7981 */ /* 0x000ee2000c1e1900 */
[----:B--2---:R-:W-:-:S03]  /*0310*/  IMAD.WIDE.U32 R22, R27, 0x8, R20 ;  /* 0x000000081b167825 */ /* 0x004fc600078e0014 */
[----:B------:R-:W2:Y:S01]  /*0320*/  LDC.64 R20, c[0x0][0x3a8] ;  /* 0x0000ea00ff147b82 */ /* 0x000ea20000000a00 */
[----:B---3--:R-:W-:-:S05]  /*0330*/  VIADD R26, R26, 0x1 ;  /* 0x000000011a1a7836 */ /* 0x008fca0000000000 */
[----:B------:R3:W-:Y:S04]  /*0340*/  STG.E desc[UR10][R24.64], R26 ;  /* 0x0000001a18007986 */ /* 0x0007e8000c10190a */
[----:B------:R-:W0:Y:S02]  /*0350*/  LDG.E.64 R22, desc[UR10][R22.64] ;  /* 0x0000000a16167981 */ /* 0x000e24000c1e1b00 */
[----:B0-----:R-:W-:-:S04]  /*0360*/  ISETP.GT.U32.AND P0, PT, R22, R2, PT ;  /* 0x000000021600720c */ /* 0x001fc80003f04070 */
[----:B------:R-:W-:-:S13]  /*0370*/  ISETP.GT.AND.EX P0, PT, R23, UR4, PT, P0 ;  /* 0x0000000417007c0c */ /* 0x000fda000bf04300 */
[C---:B--2---:R-:W-:Y:S02]  /*0380*/  @P0 IMAD.WIDE.U32 R28, R27.reuse, 0x8, R20 ;  /* 0x000000081b1c0825 */ /* 0x044fe400078e0014 */
[----:B------:R-:W0:Y:S04]  /*0390*/  LDC.64 R20, c[0x0][0x3a0] ;  /* 0x0000e800ff147b82 */ /* 0x000e280000000a00 */
[----:B------:R-:W2:Y:S01]  /*03a0*/  @P0 LDG.E.64 R28, desc[UR10][R28.64] ;  /* 0x0000000a1c1c0981 */ /* 0x000ea2000c1e1b00 */
[----:B------:R-:W-:-:S04]  /*03b0*/  @P0 IMAD R23, R27, 0x18, RZ ;  /* 0x000000181b170824 */ /* 0x000fc800078e02ff */
[----:B0-----:R-:W-:-:S05]  /*03c0*/  @P0 IMAD.WIDE.U32 R20, R23, 0x8, R20 ;  /* 0x0000000817140825 */ /* 0x001fca00078e0014 */
[----:B------:R-:W4:Y:S04]  /*03d0*/  @P0 LDG.E.64 R22, desc[UR10][R20.64+0x10] ;  /* 0x0000100a14160981 */ /* 0x000f28000c1e1b00 */
[----:B--2---:R-:W-:Y:S04]  /*03e0*/  @P0 STG.E.64 desc[UR10][R20.64], R28 ;  /* 0x0000001c14000986 */ /* 0x004fe8000c101b0a */
[----:B---3--:R-:W4:Y:S02]  /*03f0*/  @P0 LDG.E.64 R24, desc[UR10][R18.64+0x8] ;  /* 0x0000080a12180981 */ /* 0x008f24000c1e1b00 */
[----:B----4-:R-:W-:-:S05]  /*0400*/  @P0 IADD3 R22, P1, PT, R24, R22, RZ ;  /* 0x0000001618160210 */ /* 0x010fca0007f3e0ff */
[----:B------:R-:W-:-:S05]  /*0410*/  @P0 IMAD.X R23, R25, 0x1, R23, P1 ;  /* 0x0000000119170824 */ /* 0x000fca00008e0617 */
[----:B------:R0:W-:Y:S04]  /*0420*/  @P0 STG.E.64 desc[UR10][R20.64+0x10], R22 ;  /* 0x0000101614000986 */ /* 0x0001e8000c101b0a */
[----:B------:R-:W-:Y:S04]  /*0430*/  @P0 STG.E.64 desc[UR10][R18.64+0x8], RZ ;  /* 0x000008ff12000986 */ /* 0x000fe8000c101b0a */
[----:B0-----:R-:W2:Y:S01]  /*0440*/  LDG.E R22, desc[UR10][R12.64] ;  /* 0x0000000a0c167981 */ /* 0x001ea2000c1e1900 */
[----:B------:R-:W-:-:S05]  /*0450*/  LEA R25, R27, R26, 0x3 ;  /* 0x0000001a1b197211 */ /* 0x000fca00078e18ff */
[----:B------:R-:W-:-:S04]  /*0460*/  IMAD R25, R25, 0x3, RZ ;  /* 0x0000000319197824 */ /* 0x000fc800078e02ff */
[----:B-1----:R-:W-:Y:S01]  /*0470*/  IMAD.WIDE R24, R25, 0x8, R10 ;  /* 0x0000000819187825 */ /* 0x002fe200078e020a */
[----:B--2---:R-:W-:-:S05]  /*0480*/  SHF.R.S32.HI R23, RZ, 0x1f, R22 ;  /* 0x0000001fff177819 */ /* 0x004fca0000011416 */
[----:B------:R0:W-:Y:S04]  /*0490*/  STG.E.64 desc[UR10][R24.64], R22 ;  /* 0x0000001618007986 */ /* 0x0001e8000c101b0a */
[----:B------:R-:W2:Y:S04]  /*04a0*/  LDG.E R20, desc[UR10][R14.64] ;  /* 0x0000000a0e147981 */ /* 0x000ea8000c1e1900 */
[----:B------:R-:W3:Y:S01]  /*04b0*/  LDG.E.64 R28, desc[UR10][R18.64+0x8] ;  /* 0x0000080a121c7981 */ /* 0x000ee2000c1e1b00 */
[----:B--2---:R-:W-:Y:S02]  /*04c0*/  SHF.R.S32.HI R21, RZ, 0x1f, R20 ;  /* 0x0000001fff157819 */ /* 0x004fe40000011414 */
[----:B---3--:R-:W-:-:S04]  /*04d0*/  ISETP.GE.U32.AND P0, PT, R28, R20, PT ;  /* 0x000000141c00720c */ /* 0x008fc80003f06070 */
[----:B------:R-:W-:-:S13]  /*04e0*/  ISETP.GE.AND.EX P0, PT, R29, R21, PT, P0 ;  /* 0x000000151d00720c */ /* 0x000fda0003f06300 */
[----:B------:R-:W-:Y:S04]  /*04f0*/  @!P0 STG.E.64 desc[UR10][R24.64+0x10], R28 ;  /* 0x0000101c18008986 */ /* 0x000fe8000c101b0a */
[----:B------:R-:W2:Y:S04]  /*0500*/  @!P0 LDG.E R26, desc[UR10][R18.64+0x8] ;  /* 0x0000080a121a8981 */ /* 0x000ea8000c1e1900 */
[----:B0-----:R-:W2:Y:S02]  /*0510*/  @!P0 LDG.E R23, desc[UR10][R14.64] ;  /* 0x0000000a0e178981 */ /* 0x001ea4000c1e1900 */
[----:B--2---:R-:W-:-:S05]  /*0520*/  @!P0 IMAD.IADD R26, R23, 0x1, -R26 ;  /* 0x00000001171a8824 */ /* 0x004fca00078e0a1a */
[----:B------:R-:W-:Y:S04]  /*0530*/  @!P0 STG.E desc[UR10][R14.64], R26 ;  /* 0x0000001a0e008986 */ /* 0x000fe8000c10190a */
[----:B------:R-:W-:Y:S04]  /*0540*/  @!P0 STG.E.64 desc[UR10][R18.64+0x8], RZ ;  /* 0x000008ff12008986 */ /* 0x000fe8000c101b0a */
[----:B------:R0:W-:Y:S04]  /*0550*/  @P0 STG.E.64 desc[UR10][R24.64+0x10], R20 ;  /* 0x0000101418000986 */ /* 0x0001e8000c101b0a */
[----:B------:R-:W2:Y:S04]  /*0560*/  @P0 LDG.E.64 R22, desc[UR10][R18.64+0x8] ;  /* 0x0000080a12160981 */ /* 0x000ea8000c1e1b00 */
[----:B0-----:R-:W3:Y:S02]  /*0570*/  @P0 LDG.E R21, desc[UR10][R14.64] ;  /* 0x0000000a0e150981 */ /* 0x001ee4000c1e1900 */
[----:B---3--:R-:W-:-:S02]  /*0580*/  @P0 SHF.R.S32.HI R29, RZ, 0x1f, R21 ;  /* 0x0000001fff1d0819 */ /* 0x008fc40000011415 */
[----:B--2---:R-:W-:-:S05]  /*0590*/  @P0 IADD3 R22, P1, PT, -R21, R22, RZ ;  /* 0x0000001615160210 */ /* 0x004fca0007f3e1ff */
[----:B------:R-:W-:-:S05]  /*05a0*/  @P0 IMAD.X R23, R23, 0x1, ~R29, P1 ;  /* 0x0000000117170824 */ /* 0x000fca00008e0e1d */
[----:B------:R4:W-:Y:S04]  /*05b0*/  @P0 STG.E.64 desc[UR10][R18.64+0x8], R22 ;  /* 0x0000081612000986 */ /* 0x0009e8000c101b0a */
[----:B------:R4:W-:Y:S02]  /*05c0*/  @P0 STG.E desc[UR10][R14.64], RZ ;  /* 0x000000ff0e000986 */ /* 0x0009e4000c10190a */
.L_x_40:
[----:B------:R-:W-:Y:S05]  /*05d0*/  BSYNC.RECONVERGENT B0 ;  /* 0x0000000000007941 */ /* 0x000fea0003800200 */
.L_x_39:
[----:B------:R-:W5:Y:S01]  /*05e0*/  LDG.E R16, desc[UR10][R16.64+0x4] ;  /* 0x0000040a10107981 */ /* 0x000f62000c1e1900 */
[----:B------:R-:W-:Y:S01]  /*05f0*/  BSSY.RECONVERGENT B0, `(.L_x_41) ;  /* 0x000003e000007945 */ /* 0x000fe20003800200 */
[----:B-----5:R-:W-:-:S13]  /*0600*/  ISETP.NE.AND P0, PT, R16, RZ, PT ;  /* 0x000000ff1000720c */ /* 0x020fda0003f05270 */
[----:B------:R-:W-:Y:S05]  /*0610*/  @!P0 BRA `(.L_x_42) ;  /* 0x0000000000ec8947 */ /* 0x000fea0003800000 */
[----:B------:R-:W-:-:S05]  /*0620*/  LEA R17, R27, 0x2, 0x1 ;  /* 0x000000021b117811 */ /* 0x000fca00078e08ff */
[----:B--2---:R-:W-:-:S05]  /*0630*/  IMAD.WIDE.U32 R16, R17, 0x8, R8 ;  /* 0x0000000811107825 */ /* 0x004fca00078e0008 */
[----:B------:R-:W2:Y:S04]  /*0640*/  LDG.E.64 R20, desc[UR10][R16.64+0x8] ;  /* 0x0000080a10147981 */ /* 0x000ea8000c1e1b00 */
[----:B----4-:R-:W4:Y:S01]  /*0650*/  LDG.E.64 R18, desc[UR10][R16.64] ;  /* 0x0000000a10127981 */ /* 0x010f22000c1e1b00 */
        /* <DEDUP_REMOVED lines=10> */
[----:B---3--:R-:W-:-:S05]  /*0700*/  IADD3 R25, PT, PT, R24, 0x1, RZ ;  /* 0x0000000118197810 */ /* 0x008fca0007ffe0ff */
[----:B------:R3:W-:Y:S04]  /*0710*/  STG.E desc[UR10][R20.64+0x4], R25 ;  /* 0x0000041914007986 */ /* 0x0007e8000c10190a */
[----:B------:R-:W0:Y:S02]  /*0720*/  LDG.E.64 R22, desc[UR10][R22.64+0x8] ;  /* 0x0000080a16167981 */ /* 0x000e24000c1e1b00 */
[----:B0-----:R-:W-:-:S04]  /*0730*/  ISETP.GT.U32.AND P0, PT, R22, R2, PT ;  /* 0x000000021600720c */ /* 0x001fc80003f04070 */
[----:B------:R-:W-:-:S13]  /*0740*/  ISETP.GT.AND.EX P0, PT, R23, UR4, PT, P0 ;  /* 0x0000000417007c0c */ /* 0x000fda000bf04300 */
[----:B--2---:R-:W-:Y:S02]  /*0750*/  @P0 IMAD.WIDE.U32 R28, R27, 0x8, R18 ;  /* 0x000000081b1c0825 */ /* 0x004fe400078e0012 */
[----:B------:R-:W0:Y:S04]  /*0760*/  LDC.64 R18, c[0x0][0x3a0] ;  /* 0x0000e800ff127b82 */ /* 0x000e280000000a00 */
[----:B------:R-:W2:Y:S01]  /*0770*/  @P0 LDG.E.64 R28, desc[UR10][R28.64+0x8] ;  /* 0x0000080a1c1c0981 */ /* 0x000ea2000c1e1b00 */
[----:B------:R-:W-:-:S04]  /*0780*/  @P0 IMAD.MOV.U32 R26, RZ, RZ, 0x18 ;  /* 0x00000018ff1a0424 */ /* 0x000fc800078e00ff */
[----:B------:R-:W-:-:S04]  /*0790*/  @P0 IMAD R26, R27, R26, 0x18 ;  /* 0x000000181b1a0424 */ /* 0x000fc800078e021a */
[----:B0-----:R-:W-:-:S05]  /*07a0*/  @P0 IMAD.WIDE.U32 R18, R26, 0x8, R18 ;  /* 0x000000081a120825 */ /* 0x001fca00078e0012 */
[----:B---3--:R-:W3:Y:S04]  /*07b0*/  @P0 LDG.E.64 R20, desc[UR10][R18.64+0x10] ;  /* 0x0000100a12140981 */ /* 0x008ee8000c1e1b00 */
[----:B--2---:R-:W-:Y:S04]  /*07c0*/  @P0 STG.E.64 desc[UR10][R18.64], R28 ;  /* 0x0000001c12000986 */ /* 0x004fe8000c101b0a */
[----:B------:R-:W3:Y:S02]  /*07d0*/  @P0 LDG.E.64 R22, desc[UR10][R16.64+0x8] ;  /* 0x0000080a10160981 */ /* 0x000ee4000c1e1b00 */
[----:B---3--:R-:W-:-:S05]  /*07e0*/  @P0 IADD3 R20, P1, PT, R22, R20, RZ ;  /* 0x0000001416140210 */ /* 0x008fca0007f3e0ff */
[----:B------:R-:W-:-:S05]  /*07f0*/  @P0 IMAD.X R21, R23, 0x1, R21, P1 ;  /* 0x0000000117150824 */ /* 0x000fca00008e0615 */
[----:B------:R1:W-:Y:S04]  /*0800*/  @P0 STG.E.64 desc[UR10][R18.64+0x10], R20 ;  /* 0x0000101412000986 */ /* 0x0003e8000c101b0a */
[----:B------:R-:W-:Y:S04]  /*0810*/  @P0 STG.E.64 desc[UR10][R16.64+0x8], RZ ;  /* 0x000008ff10000986 */ /* 0x000fe8000c101b0a */
[----:B------:R-:W2:Y:S01]  /*0820*/  LDG.E R22, desc[UR10][R12.64] ;  /* 0x0000000a0c167981 */ /* 0x000ea2000c1e1900 */
[----:B------:R-:W-:-:S04]  /*0830*/  IMAD.MOV.U32 R23, RZ, RZ, 0x3 ;  /* 0x00000003ff177424 */ /* 0x000fc800078e00ff */
[----:B------:R-:W-:-:S04]  /*0840*/  IMAD R24, R24, R23, 0x3 ;  /* 0x0000000318187424 */ /* 0x000fc800078e0217 */
[----:B------:R-:W-:-:S05]  /*0850*/  IMAD R24, R27, 0x18, R24 ;  /* 0x000000181b187824 */ /* 0x000fca00078e0218 */
[----:B------:R-:W-:-:S05]  /*0860*/  IADD3 R25, PT, PT, R24, 0x18, RZ ;  /* 0x0000001818197810 */ /* 0x000fca0007ffe0ff */
        /* <DEDUP_REMOVED lines=8> */
[----:B------:R1:W-:Y:S04]  /*08f0*/  @P0 STG.E.64 desc[UR10][R20.64+0x10], R28 ;  /* 0x0000101c14000986 */ /* 0x0003e8000c101b0a */
[----:B------:R-:W0:Y:S04]  /*0900*/  @P0 LDG.E R26, desc[UR10][R14.64] ;  /* 0x0000000a0e1a0981 */ /* 0x000e28000c1e1900 */
[----:B------:R-:W2:Y:S01]  /*0910*/  @P0 LDG.E.64 R24, desc[UR10][R16.64+0x8] ;  /* 0x0000080a10180981 */ /* 0x000ea2000c1e1b00 */
[----:B0-----:R-:W-:Y:S02]  /*0920*/  @P0 SHF.R.S32.HI R23, RZ, 0x1f, R26 ;  /* 0x0000001fff170819 */ /* 0x001fe4000001141a */
[----:B--2---:R-:W-:-:S05]  /*0930*/  @P0 IADD3 R24, P1, PT, -R26, R24, RZ ;  /* 0x000000181a180210 */ /* 0x004fca0007f3e1ff */
[----:B------:R-:W-:-:S05]  /*0940*/  @P0 IMAD.X R25, R25, 0x1, ~R23, P1 ;  /* 0x0000000119190824 */ /* 0x000fca00008e0e17 */
[----:B------:R1:W-:Y:S04]  /*0950*/  @P0 STG.E.64 desc[UR10][R16.64+0x8], R24 ;  /* 0x0000081810000986 */ /* 0x0003e8000c101b0a */
[----:B------:R1:W-:Y:S04]  /*0960*/  @P0 STG.E desc[UR10][R14.64], RZ ;  /* 0x000000ff0e000986 */ /* 0x0003e8000c10190a */
[----:B------:R1:W-:Y:S04]  /*0970*/  @!P0 STG.E.64 desc[UR10][R20.64+0x10], R18 ;  /* 0x0000101214008986 */ /* 0x0003e8000c101b0a */
[----:B------:R-:W2:Y:S04]  /*0980*/  @!P0 LDG.E R22, desc[UR10][R16.64+0x8] ;  /* 0x0000080a10168981 */ /* 0x000ea8000c1e1900 */
[----:B------:R-:W2:Y:S02]  /*0990*/  @!P0 LDG.E R23, desc[UR10][R14.64] ;  /* 0x0000000a0e178981 */ /* 0x000ea4000c1e1900 */
[----:B--2---:R-:W-:-:S05]  /*09a0*/  @!P0 IMAD.IADD R23, R23, 0x1, -R22 ;  /* 0x0000000117178824 */ /* 0x004fca00078e0a16 */
[----:B------:R1:W-:Y:S04]  /*09b0*/  @!P0 STG.E desc[UR10][R14.64], R23 ;  /* 0x000000170e008986 */ /* 0x0003e8000c10190a */
[----:B------:R1:W-:Y:S02]  /*09c0*/  @!P0 STG.E.64 desc[UR10][R16.64+0x8], RZ ;  /* 0x000008ff10008986 */ /* 0x0003e4000c101b0a */
.L_x_42:
[----:B------:R-:W-:Y:S05]  /*09d0*/  BSYNC.RECONVERGENT B0 ;  /* 0x0000000000007941 */ /* 0x000fea0003800200 */
.L_x_41:
[----:B------:R-:W-:-:S05]  /*09e0*/  VIADD R27, R27, 0x2 ;  /* 0x000000021b1b7836 */ /* 0x000fca0000000000 */
[----:B------:R-:W-:-:S13]  /*09f0*/  ISETP.NE.AND P0, PT, R27, R3, PT ;  /* 0x000000031b00720c */ /* 0x000fda0003f05270 */
[----:B------:R-:W-:Y:S05]  /*0a00*/  @P0 BRA `(.L_x_43) ;  /* 0xfffffff400f80947 */ /* 0x000fea000383ffff */
[----:B------:R-:W-:-:S07]  /*0a10*/  MOV R5, R3 ;  /* 0x0000000300057202 */ /* 0x000fce0000000f00 */
.L_x_38:
[----:B------:R-:W5:Y:S02]  /*0a20*/  LDCU UR9, c[0x0][0x390] ;  /* 0x00007200ff0977ac */ /* 0x000f640008000800 */
[----:B-----5:R-:W-:-:S04]  /*0a30*/  ULOP3.LUT UR5, UR9, 0x1, URZ, 0xc0, !UPT ;  /* 0x0000000109057892 */ /* 0x020fc8000f8ec0ff */
[----:B------:R-:W-:-:S09]  /*0a40*/  UISETP.NE.U32.AND UP0, UPT, UR5, 0x1, UPT ;  /* 0x000000010500788c */ /* 0x000fd2000bf05070 */
[----:B------:R-:W-:Y:S05]  /*0a50*/  BRA.U UP0, `(.L_x_44) ;  /* 0x0000000500107547 */ /* 0x000fea000b800000 */
[----:B0-----:R-:W0:Y:S01]  /*0a60*/  LDC.64 R2, c[0x0][0x380] ;  /* 0x0000e000ff027b82 */ /* 0x001e220000000a00 */
[----:B---3--:R-:W-:-:S04]  /*0a70*/  IMAD.IADD R7, R0, 0x1, R5 ;  /* 0x0000000100077824 */ /* 0x008fc800078e0205 */
[----:B0-----:R-:W-:-:S06]  /*0a80*/  IMAD.WIDE R2, R7, 0x4, R2 ;  /* 0x0000000407027825 */ /* 0x001fcc00078e0202 */
[----:B------:R-:W3:Y:S01]  /*0a90*/  LDG.E R2, desc[UR10][R2.64] ;  /* 0x0000000a02027981 */ /* 0x000ee2000c1e1900 */
[----:B------:R-:W-:Y:S01]  /*0aa0*/  BSSY.RECONVERGENT B0, `(.L_x_44) ;  /* 0x000003f000007945 */ /* 0x000fe20003800200 */
[----:B---3--:R-:W-:-:S13]  /*0ab0*/  ISETP.NE.AND P0, PT, R2, RZ, PT ;  /* 0x000000ff0200720c */ /* 0x008fda0003f05270 */
[----:B------:R-:W-:Y:S05]  /*0ac0*/  @!P0 BRA `(.L_x_45) ;  /* 0x0000000000f08947 */ /* 0x000fea0003800000 */
[----:B------:R-:W0:Y:S01]  /*0ad0*/  LDC.64 R2, c[0x0][0x3b0] ;  /* 0x0000ec00ff027b82 */ /* 0x000e220000000a00 */
[----:B------:R-:W-:-:S04]  /*0ae0*/  IMAD.SHL.U32 R7, R5, 0x2, RZ ;  /* 0x0000000205077824 */ /* 0x000fc800078e00ff */
[----:B0-----:R-:W-:-:S05]  /*0af0*/  IMAD.WIDE.U32 R2, R7, 0x8, R2 ;  /* 0x0000000807027825 */ /* 0x001fca00078e0002 */
[----:B--2---:R-:W1:Y:S04]  /*0b00*/  LDG.E.64 R8, desc[UR10][R2.64+0x8] ;  /* 0x0000080a02087981 */ /* 0x004e68000c1e1b00 */
[----:B------:R-:W2:Y:S01]  /*0b10*/  LDG.E.64 R6, desc[UR10][R2.64] ;  /* 0x0000000a02067981 */ /* 0x000ea2000c1e1b00 */
[----:B-1----:R-:W-:-:S05]  /*0b20*/  IADD3 R11, P0, PT, RZ, -R8, RZ ;  /* 0x80000008ff0b7210 */ /* 0x002fca0007f1e0ff */
[----:B------:R-:W-:Y:S01]  /*0b30*/  IMAD.X R9, RZ, RZ, ~R9, P0 ;  /* 0x000000ffff097224 */ /* 0x000fe200000e0e09 */
[----:B--2---:R-:W-:-:S04]  /*0b40*/  ISETP.NE.U32.AND P0, PT, R6, R11, PT ;  /* 0x0000000b0600720c */ /* 0x004fc80003f05070 */
[----:B------:R-:W-:-:S13]  /*0b50*/  ISETP.NE.AND.EX P0, PT, R7, R9, PT, P0 ;  /* 0x000000090700720c */ /* 0x000fda0003f05300 */
[----:B------:R-:W-:Y:S05]  /*0b60*/  @!P0 BRA `(.L_x_45) ;  /* 0x0000000000c88947 */ /* 0x000fea0003800000 */
[----:B------:R-:W0:Y:S08]  /*0b70*/  LDC.64 R6, c[0x0][0x3c8] ;  /* 0x0000f200ff067b82 */ /* 0x000e300000000a00 */
[----:B------:R-:W1:Y:S08]  /*0b80*/  LDC.64 R8, c[0x0][0x388] ;  /* 0x0000e200ff087b82 */ /* 0x000e700000000a00 */
[----:B------:R-:W2:Y:S01]  /*0b90*/  LDC R17, c[0x0][0x394] ;  /* 0x0000e500ff117b82 */ /* 0x000ea20000000800 */
[----:B0-----:R-:W-:-:S07]  /*0ba0*/  IMAD.WIDE.U32 R6, R5, 0x4, R6 ;  /* 0x0000000405067825 */ /* 0x001fce00078e0006 */
[----:B------:R-:W0:Y:S01]  /*0bb0*/  LDC.64 R10, c[0x0][0x3a8] ;  /* 0x0000ea00ff0a7b82 */ /* 0x000e220000000a00 */
[----:B------:R-:W3:Y:S01]  /*0bc0*/  LDG.E R4, desc[UR10][R6.64] ;  /* 0x0000000a06047981 */ /* 0x000ee2000c1e1900 */
[----:B-1----:R-:W-:Y:S01]  /*0bd0*/  IMAD.WIDE.U32 R8, R5, 0x8, R8 ;  /* 0x0000000805087825 */ /* 0x002fe200078e0008 */
[----:B---3--:R-:W-:-:S05]  /*0be0*/  IADD3 R4, PT, PT, R4, 0x1, RZ ;  /* 0x0000000104047810 */ /* 0x008fca0007ffe0ff */
[----:B------:R1:W-:Y:S04]  /*0bf0*/  STG.E desc[UR10][R6.64], R4 ;  /* 0x0000000406007986 */ /* 0x0003e8000c10190a */
[----:B------:R-:W2:Y:S02]  /*0c00*/  LDG.E.64 R8, desc[UR10][R8.64] ;  /* 0x0000000a08087981 */ /* 0x000ea4000c1e1b00 */
[----:B--2---:R-:W-:Y:S02]  /*0c10*/  ISETP.GT.U32.AND P0, PT, R8, R17, PT ;  /* 0x000000110800720c */ /* 0x004fe40003f04070 */
[----:B------:R-:W2:Y:S02]  /*0c20*/  LDC.64 R16, c[0x0][0x3a0] ;  /* 0x0000e800ff107b82 */ /* 0x000ea40000000a00 */
[----:B------:R-:W-:-:S13]  /*0c30*/  ISETP.GT.AND.EX P0, PT, R9, UR4, PT, P0 ;  /* 0x0000000409007c0c */ /* 0x000fda000bf04300 */
[----:B0-----:R-:W-:-:S06]  /*0c40*/  @P0 IMAD.WIDE.U32 R10, R5, 0x8, R10 ;  /* 0x00000008050a0825 */ /* 0x001fcc00078e000a */
[----:B------:R-:W3:Y:S01]  /*0c50*/  @P0 LDG.E.64 R10, desc[UR10][R10.64] ;  /* 0x0000000a0a0a0981 */ /* 0x000ee2000c1e1b00 */
[----:B----4-:R-:W-:-:S04]  /*0c60*/  @P0 IMAD R19, R5, 0x18, RZ ;  /* 0x0000001805130824 */ /* 0x010fc800078e02ff */
[----:B--2---:R-:W-:Y:S02]  /*0c70*/  @P0 IMAD.WIDE.U32 R16, R19, 0x8, R16 ;  /* 0x0000000813100825 */ /* 0x004fe400078e0010 */
[----:B------:R-:W0:Y:S03]  /*0c80*/  LDC.64 R18, c[0x0][0x3a0] ;  /* 0x0000e800ff127b82 */ /* 0x000e260000000a00 */
[----:B------:R-:W2:Y:S04]  /*0c90*/  @P0 LDG.E.64 R8, desc[UR10][R16.64+0x10] ;  /* 0x0000100a10080981 */ /* 0x000ea8000c1e1b00 */
[----:B---3--:R0:W-:Y:S04]  /*0ca0*/  @P0 STG.E.64 desc[UR10][R16.64], R10 ;  /* 0x0000000a10000986 */ /* 0x0081e8000c101b0a */
[----:B-1----:R-:W2:Y:S02]  /*0cb0*/  @P0 LDG.E.64 R6, desc[UR10][R2.64+0x8] ;  /* 0x0000080a02060981 */ /* 0x002ea4000c1e1b00 */
[----:B--2---:R-:W-:-:S05]  /*0cc0*/  @P0 IADD3 R8, P1, PT, R6, R8, RZ ;  /* 0x0000000806080210 */ /* 0x004fca0007f3e0ff */
[----:B------:R-:W-:-:S05]  /*0cd0*/  @P0 IMAD.X R9, R7, 0x1, R9, P1 ;  /* 0x0000000107090824 */ /* 0x000fca00008e0609 */
[----:B------:R1:W-:Y:S04]  /*0ce0*/  @P0 STG.E.64 desc[UR10][R16.64+0x10], R8 ;  /* 0x0000100810000986 */ /* 0x0003e8000c101b0a */
[----:B------:R-:W-:Y:S04]  /*0cf0*/  @P0 STG.E.64 desc[UR10][R2.64+0x8], RZ ;  /* 0x000008ff02000986 */ /* 0x000fe8000c101b0a */
[----:B------:R-:W2:Y:S01]  /*0d00*/  LDG.E R6, desc[UR10][R12.64] ;  /* 0x0000000a0c067981 */ /* 0x000ea2000c1e1900 */
[----:B------:R-:W-:-:S04]  /*0d10*/  IMAD R5, R5, 0x8, R4 ;  /* 0x0000000805057824 */ /* 0x000fc800078e0204 */
[----:B------:R-:W-:-:S04]  /*0d20*/  IMAD R5, R5, 0x3, RZ ;  /* 0x0000000305057824 */ /* 0x000fc800078e02ff */
[----:B0-----:R-:W-:Y:S01]  /*0d30*/  IMAD.WIDE R10, R5, 0x8, R18 ;  /* 0x00000008050a7825 */ /* 0x001fe200078e0212 */
        /* <DEDUP_REMOVED lines=8> */
[----:B------:R-:W2:Y:S04]  /*0dc0*/  @P0 LDG.E R13, desc[UR10][R14.64] ;  /* 0x0000000a0e0d0981 */ /* 0x000ea8000c1e1900 */
[----:B-1----:R-:W4:Y:S01]  /*0dd0*/  @P0 LDG.E.64 R8, desc[UR10][R2.64+0x8] ;  /* 0x0000080a02080981 */ /* 0x002f22000c1e1b00 */
[----:B--2---:R-:W-:Y:S02]  /*0de0*/  @P0 SHF.R.S32.HI R17, RZ, 0x1f, R13 ;  /* 0x0000001fff110819 */ /* 0x004fe4000001140d */
[----:B----4-:R-:W-:-:S05]  /*0df0*/  @P0 IADD3 R8, P1, PT, -R13, R8, RZ ;  /* 0x000000080d080210 */ /* 0x010fca0007f3e1ff */
[----:B------:R-:W-:-:S05]  /*0e00*/  @P0 IMAD.X R9, R9, 0x1, ~R17, P1 ;  /* 0x0000000109090824 */ /* 0x000fca00008e0e11 */
[----:B------:R3:W-:Y:S04]  /*0e10*/  @P0 STG.E.64 desc[UR10][R2.64+0x8], R8 ;  /* 0x0000080802000986 */ /* 0x0007e8000c101b0a */
[----:B------:R3:W-:Y:S04]  /*0e20*/  @P0 STG.E desc[UR10][R14.64], RZ ;  /* 0x000000ff0e000986 */ /* 0x0007e8000c10190a */
[----:B------:R3:W-:Y:S04]  /*0e30*/  @!P0 STG.E.64 desc[UR10][R10.64+0x10], R18 ;  /* 0x000010120a008986 */ /* 0x0007e8000c101b0a */
[----:B0-----:R-:W2:Y:S04]  /*0e40*/  @!P0 LDG.E R6, desc[UR10][R2.64+0x8] ;  /* 0x0000080a02068981 */ /* 0x001ea8000c1e1900 */
[----:B------:R-:W2:Y:S02]  /*0e50*/  @!P0 LDG.E R7, desc[UR10][R14.64] ;  /* 0x0000000a0e078981 */ /* 0x000ea4000c1e1900 */
[----:B--2---:R-:W-:-:S05]  /*0e60*/  @!P0 IADD3 R7, PT, PT, -R6, R7, RZ ;  /* 0x0000000706078210 */ /* 0x004fca0007ffe1ff */
[----:B------:R3:W-:Y:S04]  /*0e70*/  @!P0 STG.E desc[UR10][R14.64], R7 ;  /* 0x000000070e008986 */ /* 0x0007e8000c10190a */
[----:B------:R3:W-:Y:S02]  /*0e80*/  @!P0 STG.E.64 desc[UR10][R2.64+0x8], RZ ;  /* 0x000008ff02008986 */ /* 0x0007e4000c101b0a */
.L_x_45:
[----:B------:R-:W-:Y:S05]  /*0e90*/  BSYNC.RECONVERGENT B0 ;  /* 0x0000000000007941 */ /* 0x000fea0003800200 */
.L_x_44:
[----:B------:R-:W-:Y:S01]  /*0ea0*/  UISETP.NE.AND UP0, UPT, UR9, 0x1, UPT ;  /* 0x000000010900788c */ /* 0x000fe2000bf05270 */
[----:B-1-3--:R-:W-:-:S08]  /*0eb0*/  IMAD.MOV.U32 R11, RZ, RZ, RZ ;  /* 0x000000ffff0b7224 */ /* 0x00afd000078e00ff */
[----:B------:R-:W-:Y:S05]  /*0ec0*/  BRA.U !UP0, `(.L_x_46) ;  /* 0x00000005088c7547 */ /* 0x000fea000b800000 */
[----:B------:R-:W1:Y:S01]  /*0ed0*/  LDCU.64 UR6, c[0x0][0x3c8] ;  /* 0x00007900ff0677ac */ /* 0x000e620008000a00 */
[----:B--2---:R-:W2:Y:S01]  /*0ee0*/  LDC.64 R8, c[0x0][0x3a0] ;  /* 0x0000e800ff087b82 */ /* 0x004ea20000000a00 */
[----:B------:R-:W-:Y:S01]  /*0ef0*/  IMAD.MOV.U32 R10, RZ, RZ, 0x19 ;  /* 0x00000019ff0a7424 */ /* 0x000fe200078e00ff */
[----:B------:R-:W-:Y:S01]  /*0f00*/  MOV R12, R0 ;  /* 0x00000000000c7202 */ /* 0x000fe20000000f00 */
[----:B------:R-:W3:Y:S01]  /*0f10*/  LDCU.64 UR4, c[0x0][0x380] ;  /* 0x00007000ff0477ac */ /* 0x000ee20008000a00 */
[----:B------:R-:W-:Y:S01]  /*0f20*/  IMAD.MOV.U32 R13, RZ, RZ, 0x2 ;  /* 0x00000002ff0d7424 */ /* 0x000fe200078e00ff */
[----:B------:R-:W-:-:S03]  /*0f30*/  ULOP3.LUT UR12, UR9, 0x7ffffffe, URZ, 0xc0, !UPT ;  /* 0x7ffffffe090c7892 */ /* 0x000fc6000f8ec0ff */
[----:B------:R-:W2:Y:S01]  /*0f40*/  LDC.64 R6, c[0x0][0x3b0] ;  /* 0x0000ec00ff067b82 */ /* 0x000ea20000000a00 */
[----:B------:R-:W-:Y:S02]  /*0f50*/  UIADD3 UR8, UPT, UPT, -UR12, URZ, URZ ;  /* 0x000000ff0c087290 */ /* 0x000fe4000fffe1ff */
[----:B------:R-:W-:Y:S01]  /*0f60*/  IMAD.U32 R11, RZ, RZ, UR12 ;  /* 0x0000000cff0b7e24 */ /* 0x000fe2000f8e00ff */
[----:B-1----:R-:W-:-:S04]  /*0f70*/  UIADD3 UR6, UP0, UPT, UR6, 0x4, URZ ;  /* 0x0000000406067890 */ /* 0x002fc8000ff1e0ff */
[----:B------:R-:W-:Y:S02]  /*0f80*/  UIADD3.X UR7, UPT, UPT, URZ, UR7, URZ, UP0, !UPT ;  /* 0x00000007ff077290 */ /* 0x000fe400087fe4ff */
[----:B---3--:R-:W-:Y:S01]  /*0f90*/  UIADD3 UR4, UP0, UPT, UR4, 0x4, URZ ;  /* 0x0000000404047890 */ /* 0x008fe2000ff1e0ff */
[----:B0-----:R-:W-:-:S03]  /*0fa0*/  IMAD.U32 R2, RZ, RZ, UR6 ;  /* 0x00000006ff027e24 */ /* 0x001fc6000f8e00ff */
[----:B------:R-:W-:Y:S01]  /*0fb0*/  IMAD.U32 R3, RZ, RZ, UR7 ;  /* 0x00000007ff037e24 */ /* 0x000fe2000f8e00ff */
[----:B------:R-:W-:-:S12]  /*0fc0*/  UIADD3.X UR5, UPT, UPT, URZ, UR5, URZ, UP0, !UPT ;  /* 0x00000005ff057290 */ /* 0x000fd800087fe4ff */
.L_x_51:
[----:B0-----:R-:W-:Y:S01]  /*0fd0*/  MOV R4, UR4 ;  /* 0x0000000400047c02 */ /* 0x001fe20008000f00 */
[----:B------:R-:W-:-:S04]  /*0fe0*/  IMAD.U32 R5, RZ, RZ, UR5 ;  /* 0x00000005ff057e24 */ /* 0x000fc8000f8e00ff */
[----:B------:R-:W-:-:S05]  /*0ff0*/  IMAD.WIDE R4, R12, 0x4, R4 ;  /* 0x000000040c047825 */ /* 0x000fca00078e0204 */
[----:B------:R-:W3:Y:S01]  /*1000*/  LDG.E R16, desc[UR10][R4.64+-0x4] ;  /* 0xfffffc0a04107981 */ /* 0x000ee2000c1e1900 */
[----:B------:R-:W-:Y:S01]  /*1010*/  UIADD3 UR8, UPT, UPT, UR8, 0x2, URZ ;  /* 0x0000000208087890 */ /* 0x000fe2000fffe0ff */
[----:B------:R-:W-:Y:S03]  /*1020*/  BSSY.RECONVERGENT B0, `(.L_x_47) ;  /* 0x0000024000007945 */ /* 0x000fe60003800200 */
[----:B------:R-:W-:Y:S01]  /*1030*/  UISETP.NE.AND UP0, UPT, UR8, URZ, UPT ;  /* 0x000000ff0800728c */ /* 0x000fe2000bf05270 */
[----:B---3--:R-:W-:-:S13]  /*1040*/  ISETP.NE.AND P0, PT, R16, RZ, PT ;  /* 0x000000ff1000720c */ /* 0x008fda0003f05270 */
[----:B------:R-:W-:Y:S05]  /*1050*/  @!P0 BRA `(.L_x_48) ;  /* 0x0000000000808947 */ /* 0x000fea0003800000 */
[----:B----4-:R-:W-:-:S04]  /*1060*/  VIADD R19, R13, 0xfffffffe ;  /* 0xfffffffe0d137836 */ /* 0x010fc80000000000 */
[----:B--2---:R-:W-:-:S05]  /*1070*/  IMAD.WIDE.U32 R18, R19, 0x8, R6 ;  /* 0x0000000813127825 */ /* 0x004fca00078e0006 */
[----:B------:R-:W2:Y:S04]  /*1080*/  LDG.E.64 R20, desc[UR10][R18.64+0x8] ;  /* 0x0000080a12147981 */ /* 0x000ea8000c1e1b00 */
[----:B------:R-:W3:Y:S01]  /*1090*/  LDG.E.64 R16, desc[UR10][R18.64] ;  /* 0x0000000a12107981 */ /* 0x000ee2000c1e1b00 */
[----:B--2---:R-:W-:-:S05]  /*10a0*/  IADD3 R23, P0, PT, RZ, -R20, RZ ;  /* 0x80000014ff177210 */ /* 0x004fca0007f1e0ff */
[----:B------:R-:W-:Y:S01]  /*10b0*/  IMAD.X R21, RZ, RZ, ~R21, P0 ;  /* 0x000000ffff157224 */ /* 0x000fe200000e0e15 */
[----:B---3--:R-:W-:-:S04]  /*10c0*/  ISETP.NE.U32.AND P0, PT, R16, R23, PT ;  /* 0x000000171000720c */ /* 0x008fc80003f05070 */
[----:B------:R-:W-:-:S13]  /*10d0*/  ISETP.NE.AND.EX P0, PT, R17, R21, PT, P0 ;  /* 0x000000151100720c */ /* 0x000fda0003f05300 */
[----:B------:R-:W-:Y:S05]  /*10e0*/  @!P0 BRA `(.L_x_48) ;  /* 0x00000000005c8947 */ /* 0x000fea0003800000 */
[----:B------:R-:W2:Y:S04]  /*10f0*/  LDG.E R20, desc[UR10][R14.64] ;  /* 0x0000000a0e147981 */ /* 0x000ea8000c1e1900 */
[----:B------:R-:W3:Y:S01]  /*1100*/  LDG.E R23, desc[UR10][R2.64+-0x4] ;  /* 0xfffffc0a02177981 */ /* 0x000ee2000c1e1900 */
[----:B--2---:R-:W-:Y:S02]  /*1110*/  ISETP.GE.U32.AND P0, PT, R16, R20, PT ;  /* 0x000000141000720c */ /* 0x004fe40003f06070 */
[----:B------:R-:W-:Y:S01]  /*1120*/  SHF.R.S32.HI R21, RZ, 0x1f, R20 ;  /* 0x0000001fff157819 */ /* 0x000fe20000011414 */
[----:B---3--:R-:W-:-:S03]  /*1130*/  IMAD R22, R23, 0x3, R10 ;  /* 0x0000000317167824 */ /* 0x008fc600078e020a */
[----:B------:R-:W-:Y:S02]  /*1140*/  ISETP.GE.AND.EX P0, PT, R17, R21, PT, P0 ;  /* 0x000000151100720c */ /* 0x000fe40003f06300 */
[----:B------:R-:W-:-:S05]  /*1150*/  IADD3 R23, PT, PT, R22, -0x18, RZ ;  /* 0xffffffe816177810 */ /* 0x000fca0007ffe0ff */
[----:B------:R-:W-:-:S06]  /*1160*/  IMAD.WIDE R22, R23, 0x8, R8 ;  /* 0x0000000817167825 */ /* 0x000fcc00078e0208 */
[----:B------:R0:W-:Y:S04]  /*1170*/  @!P0 STG.E.64 desc[UR10][R22.64], R16 ;  /* 0x0000001016008986 */ /* 0x0001e8000c101b0a */
[----:B------:R-:W2:Y:S04]  /*1180*/  @!P0 LDG.E R24, desc[UR10][R18.64] ;  /* 0x0000000a12188981 */ /* 0x000ea8000c1e1900 */
[----:B------:R-:W2:Y:S02]  /*1190*/  @!P0 LDG.E R25, desc[UR10][R14.64] ;  /* 0x0000000a0e198981 */ /* 0x000ea4000c1e1900 */
[----:B--2---:R-:W-:-:S05]  /*11a0*/  @!P0 IMAD.IADD R27, R25, 0x1, -R24 ;  /* 0x00000001191b8824 */ /* 0x004fca00078e0a18 */
[----:B------:R0:W-:Y:S04]  /*11b0*/  @!P0 STG.E desc[UR10][R14.64], R27 ;  /* 0x0000001b0e008986 */ /* 0x0001e8000c10190a */
[----:B------:R0:W-:Y:S04]  /*11c0*/  @!P0 STG.E.64 desc[UR10][R18.64], RZ ;  /* 0x000000ff12008986 */ /* 0x0001e8000c101b0a */
[----:B------:R0:W-:Y:S04]  /*11d0*/  @!P0 STG.E desc[UR10][R4.64+-0x4], RZ ;  /* 0xfffffcff04008986 */ /* 0x0001e8000c10190a */
[----:B------:R0:W-:Y:S04]  /*11e0*/  @P0 STG.E.64 desc[UR10][R22.64], R20 ;  /* 0x0000001416000986 */ /* 0x0001e8000c101b0a */
[----:B------:R-:W2:Y:S04]  /*11f0*/  @P0 LDG.E R29, desc[UR10][R14.64] ;  /* 0x0000000a0e1d0981 */ /* 0x000ea8000c1e1900 */
[----:B------:R-:W3:Y:S01]  /*1200*/  @P0 LDG.E.64 R24, desc[UR10][R18.64] ;  /* 0x0000000a12180981 */ /* 0x000ee2000c1e1b00 */
[----:B--2---:R-:W-:-:S02]  /*1210*/  @P0 SHF.R.S32.HI R26, RZ, 0x1f, R29 ;  /* 0x0000001fff1a0819 */ /* 0x004fc4000001141d */
[----:B---3--:R-:W-:-:S05]  /*1220*/  @P0 IADD3 R16, P1, PT, -R29, R24, RZ ;  /* 0x000000181d100210 */ /* 0x008fca0007f3e1ff */
[----:B------:R-:W-:-:S05]  /*1230*/  @P0 IMAD.X R17, R25, 0x1, ~R26, P1 ;  /* 0x0000000119110824 */ /* 0x000fca00008e0e1a */
[----:B------:R0:W-:Y:S04]  /*1240*/  @P0 STG.E.64 desc[UR10][R18.64], R16 ;  /* 0x0000001012000986 */ /* 0x0001e8000c101b0a */
[----:B------:R0:W-:Y:S02]  /*1250*/  @P0 STG.E desc[UR10][R14.64], RZ ;  /* 0x000000ff0e000986 */ /* 0x0001e4000c10190a */
.L_x_48:
[----:B------:R-:W-:Y:S05]  /*1260*/  BSYNC.RECONVERGENT B0 ;  /* 0x0000000000007941 */ /* 0x000fea0003800200 */
.L_x_47:
[----:B0-----:R-:W3:Y:S01]  /*1270*/  LDG.E R16, desc[UR10][R4.64] ;  /* 0x0000000a04107981 */ /* 0x001ee2000c1e1900 */
[----:B------:R-:W-:Y:S01]  /*1280*/  BSSY.RECONVERGENT B0, `(.L_x_49) ;  /* 0x0000021000007945 */ /* 0x000fe20003800200 */
[----:B---3--:R-:W-:-:S13]  /*1290*/  ISETP.NE.AND P0, PT, R16, RZ, PT ;  /* 0x000000ff1000720c */ /* 0x008fda0003f05270 */
[----:B------:R-:W-:Y:S05]  /*12a0*/  @!P0 BRA `(.L_x_50) ;  /* 0x0000000000788947 */ /* 0x000fea0003800000 */
[----:B--2---:R-:W-:-:S05]  /*12b0*/  IMAD.WIDE.U32 R16, R13, 0x8, R6 ;  /* 0x000000080d107825 */ /* 0x004fca00078e0006 */
[----:B------:R-:W2:Y:S04]  /*12c0*/  LDG.E.64 R20, desc[UR10][R16.64+0x8] ;  /* 0x0000080a10147981 */ /* 0x000ea8000c1e1b00 */
[----:B----4-:R-:W3:Y:S01]  /*12d0*/  LDG.E.64 R18, desc[UR10][R16.64] ;  /* 0x0000000a10127981 */ /* 0x010ee2000c1e1b00 */
        /* <DEDUP_REMOVED lines=10> */
[----:B------:R-:W-:Y:S01]  /*1380*/  ISETP.GE.AND.EX P0, PT, R19, R23, PT, P0 ;  /* 0x000000171300720c */ /* 0x000fe20003f06300 */
[----:B------:R-:W-:-:S12]  /*1390*/  IMAD.WIDE R20, R21, 0x8, R8 ;  /* 0x0000000815147825 */ /* 0x000fd800078e0208 */
[----:B------:R0:W-:Y:S04]  /*13a0*/  @P0 STG.E.64 desc[UR10][R20.64], R22 ;  /* 0x0000001614000986 */ /* 0x0001e8000c101b0a */
[----:B------:R-:W2:Y:S04]  /*13b0*/  @P0 LDG.E R27, desc[UR10][R14.64] ;  /* 0x0000000a0e1b0981 */ /* 0x000ea8000c1e1900 */
[----:B------:R-:W3:Y:S01]  /*13c0*/  @P0 LDG.E.64 R24, desc[UR10][R16.64] ;  /* 0x0000000a10180981 */ /* 0x000ee2000c1e1b00 */
[----:B--2---:R-:W-:Y:S02]  /*13d0*/  @P0 SHF.R.S32.HI R29, RZ, 0x1f, R27 ;  /* 0x0000001fff1d0819 */ /* 0x004fe4000001141b */
[----:B---3--:R-:W-:-:S04]  /*13e0*/  @P0 IADD3 R24, P1, PT, -R27, R24, RZ ;  /* 0x000000181b180210 */ /* 0x008fc80007f3e1ff */
[----:B------:R-:W-:-:S05]  /*13f0*/  @P0 IADD3.X R25, PT, PT, R25, ~R29, RZ, P1, !PT ;  /* 0x8000001d19190210 */ /* 0x000fca0000ffe4ff */
[----:B------:R0:W-:Y:S04]  /*1400*/  @P0 STG.E.64 desc[UR10][R16.64], R24 ;  /* 0x0000001810000986 */ /* 0x0001e8000c101b0a */
[----:B------:R0:W-:Y:S04]  /*1410*/  @P0 STG.E desc[UR10][R14.64], RZ ;  /* 0x000000ff0e000986 */ /* 0x0001e8000c10190a */
[----:B------:R0:W-:Y:S04]  /*1420*/  @!P0 STG.E.64 desc[UR10][R20.64], R18 ;  /* 0x0000001214008986 */ /* 0x0001e8000c101b0a */
[----:B------:R-:W2:Y:S04]  /*1430*/  @!P0 LDG.E R26, desc[UR10][R16.64] ;  /* 0x0000000a101a8981 */ /* 0x000ea8000c1e1900 */
[----:B------:R-:W2:Y:S02]  /*1440*/  @!P0 LDG.E R27, desc[UR10][R14.64] ;  /* 0x0000000a0e1b8981 */ /* 0x000ea4000c1e1900 */
[----:B--2---:R-:W-:-:S05]  /*1450*/  @!P0 IMAD.IADD R27, R27, 0x1, -R26 ;  /* 0x000000011b1b8824 */ /* 0x004fca00078e0a1a */
[----:B------:R0:W-:Y:S04]  /*1460*/  @!P0 STG.E desc[UR10][R14.64], R27 ;  /* 0x0000001b0e008986 */ /* 0x0001e8000c10190a */
[----:B------:R0:W-:Y:S04]  /*1470*/  @!P0 STG.E.64 desc[UR10][R16.64], RZ ;  /* 0x000000ff10008986 */ /* 0x0001e8000c101b0a */
[----:B------:R0:W-:Y:S02]  /*1480*/  @!P0 STG.E desc[UR10][R4.64], RZ ;  /* 0x000000ff04008986 */ /* 0x0001e4000c10190a */
.L_x_50:
[----:B------:R-:W-:Y:S05]  /*1490*/  BSYNC.RECONVERGENT B0 ;  /* 0x0000000000007941 */ /* 0x000fea0003800200 */
.L_x_49:
[----:B------:R-:W-:Y:S01]  /*14a0*/  IADD3 R2, P0, PT, R2, 0x8, RZ ;  /* 0x0000000802027810 */ /* 0x000fe20007f1e0ff */
[----:B------:R-:W-:Y:S02]  /*14b0*/  VIADD R10, R10, 0x30 ;  /* 0x000000300a0a7836 */ /* 0x000fe40000000000 */
[----:B------:R-:W-:Y:S01]  /*14c0*/  VIADD R13, R13, 0x4 ;  /* 0x000000040d0d7836 */ /* 0x000fe20000000000 */
[----:B------:R-:W-:Y:S01]  /*14d0*/  IADD3.X R3, PT, PT, RZ, R3, RZ, P0, !PT ;  /* 0x00000003ff037210 */ /* 0x000fe200007fe4ff */
[----:B------:R-:W-:Y:S01]  /*14e0*/  VIADD R12, R12, 0x2 ;  /* 0x000000020c0c7836 */ /* 0x000fe20000000000 */
[----:B------:R-:W-:Y:S07]  /*14f0*/  BRA.U UP0, `(.L_x_51) ;  /* 0xfffffff900b47547 */ /* 0x000fee000b83ffff */
.L_x_46:
[----:B0-----:R-:W0:Y:S02]  /*1500*/  LDC R2, c[0x0][0x390] ;  /* 0x0000e400ff027b82 */ /* 0x001e240000000800 */
[----:B0-----:R-:W-:-:S04]  /*1510*/  LOP3.LUT R2, R2, 0x1, RZ, 0xc0, !PT ;  /* 0x0000000102027812 */ /* 0x001fc800078ec0ff */
[----:B------:R-:W-:-:S13]  /*1520*/  ISETP.NE.U32.AND P0, PT, R2, 0x1, PT ;  /* 0x000000010200780c */ /* 0x000fda0003f05070 */
[----:B------:R-:W-:Y:S05]  /*1530*/  @P0 EXIT ;  /* 0x000000000000094d */ /* 0x000fea0003800000 */
[----:B------:R-:W0:Y:S01]  /*1540*/  LDC.64 R4, c[0x0][0x380] ;  /* 0x0000e000ff047b82 */ /* 0x000e220000000a00 */
[----:B------:R-:W-:-:S04]  /*1550*/  IMAD.IADD R3, R0, 0x1, R11 ;  /* 0x0000000100037824 */ /* 0x000fc800078e020b */
[----:B0-----:R-:W-:-:S05]  /*1560*/  IMAD.WIDE R4, R3, 0x4, R4 ;  /* 0x0000000403047825 */ /* 0x001fca00078e0204 */
[----:B------:R-:W3:Y:S02]  /*1570*/  LDG.E R0, desc[UR10][R4.64] ;  /* 0x0000000a04007981 */ /* 0x000ee4000c1e1900 */
[----:B---3--:R-:W-:-:S13]  /*1580*/  ISETP.NE.AND P0, PT, R0, RZ, PT ;  /* 0x000000ff0000720c */ /* 0x008fda0003f05270 */
[----:B------:R-:W-:Y:S05]  /*1590*/  @!P0 EXIT ;  /* 0x000000000000894d */ /* 0x000fea0003800000 */
[----:B------:R-:W0:Y:S01]  /*15a0*/  LDC.64 R2, c[0x0][0x3b0] ;  /* 0x0000ec00ff027b82 */ /* 0x000e220000000a00 */
[----:B--2---:R-:W-:-:S05]  /*15b0*/  SHF.L.U32 R7, R11, 0x1, RZ ;  /* 0x000000010b077819 */ /* 0x004fca00000006ff */
[----:B0-----:R-:W-:-:S05]  /*15c0*/  IMAD.WIDE.U32 R2, R7, 0x8, R2 ;  /* 0x0000000807027825 */ /* 0x001fca00078e0002 */
[----:B------:R-:W2:Y:S04]  /*15d0*/  LDG.E.64 R8, desc[UR10][R2.64+0x8] ;  /* 0x0000080a02087981 */ /* 0x000ea8000c1e1b00 */
[----:B------:R-:W3:Y:S01]  /*15e0*/  LDG.E.64 R6, desc[UR10][R2.64] ;  /* 0x0000000a02067981 */ /* 0x000ee2000c1e1b00 */
[----:B--2---:R-:W-:-:S05]  /*15f0*/  IADD3 R13, P0, PT, RZ, -R8, RZ ;  /* 0x80000008ff0d7210 */ /* 0x004fca0007f1e0ff */
[----:B------:R-:W-:Y:S01]  /*1600*/  IMAD.X R9, RZ, RZ, ~R9, P0 ;  /* 0x000000ffff097224 */ /* 0x000fe200000e0e09 */
[----:B---3--:R-:W-:-:S04]  /*1610*/  ISETP.NE.U32.AND P0, PT, R6, R13, PT ;  /* 0x0000000d0600720c */ /* 0x008fc80003f05070 */
[----:B------:R-:W-:-:S13]  /*1620*/  ISETP.NE.AND.EX P0, PT, R7, R9, PT, P0 ;  /* 0x000000090700720c */ /* 0x000fda0003f05300 */
[----:B------:R-:W-:Y:S05]  /*1630*/  @!P0 EXIT ;  /* 0x000000000000894d */ /* 0x000fea0003800000 */
[----:B------:R-:W0:Y:S01]  /*1640*/  LDC.64 R8, c[0x0][0x3c8] ;  /* 0x0000f200ff087b82 */ /* 0x000e220000000a00 */
[----:B------:R-:W2:Y:S01]  /*1650*/  LDG.E R12, desc[UR10][R14.64] ;  /* 0x0000000a0e0c7981 */ /* 0x000ea2000c1e1900 */
[----:B0-----:R-:W-:-:S05]  /*1660*/  IMAD.WIDE.U32 R8, R11, 0x4, R8 ;  /* 0x000000040b087825 */ /* 0x001fca00078e0008 */
[----:B------:R0:W5:Y:S01]  /*1670*/  LDG.E R0, desc[UR10][R8.64] ;  /* 0x0000000a08007981 */ /* 0x000162000c1e1900 */
[----:B--2---:R-:W-:Y:S02]  /*1680*/  ISETP.GE.U32.AND P0, PT, R6, R12, PT ;  /* 0x0000000c0600720c */ /* 0x004fe40003f06070 */
[----:B------:R-:W-:-:S04]  /*1690*/  SHF.R.S32.HI R13, RZ, 0x1f, R12 ;  /* 0x0000001fff0d7819 */ /* 0x000fc8000001140c */
[----:B------:R-:W-:-:S13]  /*16a0*/  ISETP.GE.AND.EX P0, PT, R7, R13, PT, P0 ;  /* 0x0000000d0700720c */ /* 0x000fda0003f06300 */
[----:B0-----:R-:W-:Y:S05]  /*16b0*/  @!P0 BRA `(.L_x_52) ;  /* 0x0000000000388947 */ /* 0x001fea0003800000 */
[----:B------:R-:W0:Y:S01]  /*16c0*/  LDC.64 R4, c[0x0][0x3a0] ;  /* 0x0000e800ff047b82 */ /* 0x000e220000000a00 */
[----:B-----5:R-:W-:Y:S02]  /*16d0*/  IMAD R7, R11, 0x8, R0 ;  /* 0x000000080b077824 */ /* 0x020fe400078e0200 */
[----:B------:R-:W-:-:S05]  /*16e0*/  HFMA2 R0, -RZ, RZ, 0, 1.78813934326171875e-07 ;  /* 0x00000003ff007431 */ /* 0x000fca00000001ff */
[----:B------:R-:W-:-:S04]  /*16f0*/  IMAD R7, R7, R0, 0x1 ;  /* 0x0000000107077424 */ /* 0x000fc800078e0200 */
[----:B0-----:R-:W-:-:S05]  /*1700*/  IMAD.WIDE R4, R7, 0x8, R4 ;  /* 0x0000000807047825 */ /* 0x001fca00078e0204 */
[----:B------:R-:W-:Y:S04]  /*1710*/  STG.E.64 desc[UR10][R4.64], R12 ;  /* 0x0000000c04007986 */ /* 0x000fe8000c101b0a */
[----:B------:R-:W2:Y:S04]  /*1720*/  LDG.E R9, desc[UR10][R14.64] ;  /* 0x0000000a0e097981 */ /* 0x000ea8000c1e1900 */
[----:B------:R-:W3:Y:S01]  /*1730*/  LDG.E.64 R6, desc[UR10][R2.64] ;  /* 0x0000000a02067981 */ /* 0x000ee2000c1e1b00 */
[----:B--2---:R-:W-:Y:S02]  /*1740*/  SHF.R.S32.HI R11, RZ, 0x1f, R9 ;  /* 0x0000001fff0b7819 */ /* 0x004fe40000011409 */
[----:B---3--:R-:W-:-:S05]  /*1750*/  IADD3 R6, P0, PT, -R9, R6, RZ ;  /* 0x0000000609067210 */ /* 0x008fca0007f1e1ff */
[----:B------:R-:W-:-:S05]  /*1760*/  IMAD.X R7, R7, 0x1, ~R11, P0 ;  /* 0x0000000107077824 */ /* 0x000fca00000e0e0b */
[----:B------:R-:W-:Y:S04]  /*1770*/  STG.E.64 desc[UR10][R2.64], R6 ;  /* 0x0000000602007986 */ /* 0x000fe8000c101b0a */
[----:B------:R-:W-:Y:S01]  /*1780*/  STG.E desc[UR10][R14.64], RZ ;  /* 0x000000ff0e007986 */ /* 0x000fe2000c10190a */
[----:B------:R-:W-:Y:S05]  /*1790*/  EXIT ;  /* 0x000000000000794d */ /* 0x000fea0003800000 */
.L_x_52:
[----:B------:R-:W0:Y:S01]  /*17a0*/  LDC.64 R8, c[0x0][0x3a0] ;  /* 0x0000e800ff087b82 */ /* 0x000e220000000a00 */
[----:B-----5:R-:W-:Y:S01]  /*17b0*/  IMAD R0, R11, 0x8, R0 ;  /* 0x000000080b007824 */ /* 0x020fe200078e0200 */
[----:B------:R-:W-:-:S05]  /*17c0*/  MOV R11, 0x3 ;  /* 0x00000003000b7802 */ /* 0x000fca0000000f00 */
[----:B------:R-:W-:-:S04]  /*17d0*/  IMAD R11, R0, R11, 0x1 ;  /* 0x00000001000b7424 */ /* 0x000fc800078e020b */
[----:B0-----:R-:W-:-:S05]  /*17e0*/  IMAD.WIDE R8, R11, 0x8, R8 ;  /* 0x000000080b087825 */ /* 0x001fca00078e0208 */
[----:B------:R-:W-:Y:S04]  /*17f0*/  STG.E.64 desc[UR10][R8.64], R6 ;  /* 0x0000000608007986 */ /* 0x000fe8000c101b0a */
[----:B------:R-:W2:Y:S04]  /*1800*/  LDG.E R0, desc[UR10][R2.64] ;  /* 0x0000000a02007981 */ /* 0x000ea8000c1e1900 */
[----:B------:R-:W2:Y:S02]  /*1810*/  LDG.E R11, desc[UR10][R14.64] ;  /* 0x0000000a0e0b7981 */ /* 0x000ea4000c1e1900 */
[----:B--2---:R-:W-:-:S05]  /*1820*/  IMAD.IADD R11, R11, 0x1, -R0 ;  /* 0x000000010b0b7824 */ /* 0x004fca00078e0a00 */
[----:B------:R-:W-:Y:S04]  /*1830*/  STG.E desc[UR10][R14.64], R11 ;  /* 0x0000000b0e007986 */ /* 0x000fe8000c10190a */
[----:B------:R-:W-:Y:S04]  /*1840*/  STG.E.64 desc[UR10][R2.64], RZ ;  /* 0x000000ff02007986 */ /* 0x000fe8000c101b0a */
[----:B------:R-:W-:Y:S01]  /*1850*/  STG.E desc[UR10][R4.64], RZ ;  /* 0x000000ff04007986 */ /* 0x000fe2000c10190a */
[----:B------:R-:W-:Y:S05]  /*1860*/  EXIT ;  /* 0x000000000000794d */ /* 0x000fea0003800000 */
.L_x_53:
        /* <DEDUP_REMOVED lines=9> */
.L_x_176:


//--------------------- .text._Z12shift_citiesPKxPKiPxPiS4_S4_iii --------------------------
	.section	.text._Z12shift_citiesPKxPKiPxPiS4_S4_iii,"ax",@progbits
	.align	128
        .global         _Z12shift_citiesPKxPKiPxPiS4_S4_iii
        .type           _Z12shift_citiesPKxPKiPxPiS4_S4_iii,@function
        .size           _Z12shift_citiesPKxPKiPxPiS4_S4_iii,(.L_x_177 - _Z12shift_citiesPKxPKiPxPiS4_S4_iii)
        .other          _Z12shift_citiesPKxPKiPxPiS4_S4_iii,@"STO_CUDA_ENTRY STV_DEFAULT"
_Z12shift_citiesPKxPKiPxPiS4_S4_iii:
.text._Z12shift_citiesPKxPKiPxPiS4_S4_iii:
[----:B------:R-:W-:Y:S01]  /*0000*/  LDC R1, c[0x0][0x37c] ;  /* 0x0000df00ff017b82 */ /* 0x000fe20000000800 */
[----:B------:R-:W0:Y:S01]  /*0010*/  S2R R3, SR_CTAID.X ;  /* 0x0000000000037919 */ /* 0x000e220000002500 */
[----:B------:R-:W0:Y:S02]  /*0020*/  LDCU UR4, c[0x0][0x3b4] ;  /* 0x00007680ff0477ac */ /* 0x000e240008000800 */
[----:B0-----:R-:W-:-:S13]  /*0030*/  ISETP.GE.AND P0, PT, R3, UR4, PT ;  /* 0x0000000403007c0c */ /* 0x001fda000bf06270 */
[----:B------:R-:W-:Y:S05]  /*0040*/  @P0 EXIT ;  /* 0x000000000000094d */ /* 0x000fea0003800000 */
[----:B------:R-:W0:Y:S02]  /*0050*/  LDC R14, c[0x0][0x3b8] ;  /* 0x0000ee00ff0e7b82 */ /* 0x000e240000000800 */
[----:B0-----:R-:W-:-:S13]  /*0060*/  ISETP.GE.AND P0, PT, R14, 0x1, PT ;  /* 0x000000010e00780c */ /* 0x001fda0003f06270 */
[----:B------:R-:W-:Y:S05]  /*0070*/  @!P0 EXIT ;  /* 0x000000000000894d */ /* 0x000fea0003800000 */
[----:B------:R-:W0:Y:S01]  /*0080*/  LDC.64 R8, c[0x0][0x398] ;  /* 0x0000e600ff087b82 */ /* 0x000e220000000a00 */
[----:B------:R-:W1:Y:S07]  /*0090*/  LDCU.64 UR6, c[0x0][0x358] ;  /* 0x00006b00ff0677ac */ /* 0x000e6e0008000a00 */
[----:B------:R-:W2:Y:S01]  /*00a0*/  LDC.64 R4, c[0x0][0x388] ;  /* 0x0000e200ff047b82 */ /* 0x000ea20000000a00 */
[----:B0-----:R-:W-:-:S06]  /*00b0*/  IMAD.WIDE.U32 R8, R3, 0x4, R8 ;  /* 0x0000000403087825 */ /* 0x001fcc00078e0008 */
[----:B-1----:R-:W3:Y:S01]  /*00c0*/  LDG.E R9, desc[UR6][R8.64] ;  /* 0x0000000608097981 */ /* 0x002ee2000c1e1900 */
[----:B------:R-:W-:Y:S01]  /*00d0*/  ISETP.GE.U32.AND P0, PT, R14, 0x8, PT ;  /* 0x000000080e00780c */ /* 0x000fe20003f06070 */
[C---:B------:R-:W-:Y:S02]  /*00e0*/  IMAD R0, R3.reuse, R14, RZ ;  /* 0x0000000e03007224 */ /* 0x040fe400078e02ff */
[----:B--2---:R-:W-:-:S04]  /*00f0*/  IMAD.WIDE.U32 R2, R3, 0x4, R4 ;  /* 0x0000000403027825 */ /* 0x004fc800078e0004 */
[----:B------:R-:W-:Y:S02]  /*0100*/  IMAD.MOV.U32 R7, RZ, RZ, RZ ;  /* 0x000000ffff077224 */ /* 0x000fe400078e00ff */
[----:B---3--:R-:W-:-:S04]  /*0110*/  IMAD.WIDE R4, R9, 0x4, R4 ;  /* 0x0000000409047825 */ /* 0x008fc800078e0204 */
[----:B------:R-:W-:Y:S01]  /*0120*/  IMAD R6, R9, R14, RZ ;  /* 0x0000000e09067224 */ /* 0x000fe200078e02ff */
[----:B------:R-:W-:Y:S06]  /*0130*/  @!P0 BRA `(.L_x_54) ;  /* 0x0000000800588947 */ /* 0x000fec0003800000 */
[----:B------:R-:W0:Y:S01]  /*0140*/  LDC.64 R8, c[0x0][0x3a0] ;  /* 0x0000e800ff087b82 */ /* 0x000e220000000a00 */
[----:B------:R-:W1:Y:S01]  /*0150*/  LDCU.64 UR4, c[0x0][0x390] ;  /* 0x00007200ff0477ac */ /* 0x000e620008000a00 */
[----:B------:R-:W-:Y:S01]  /*0160*/  LOP3.LUT R7, R14, 0x7ffffff8, RZ, 0xc0, !PT ;  /* 0x7ffffff80e077812 */ /* 0x000fe200078ec0ff */
[----:B------:R-:W-:-:S04]  /*0170*/  IMAD.MOV.U32 R14, RZ, RZ, R6 ;  /* 0x000000ffff0e7224 */ /* 0x000fc800078e0006 */
[----:B------:R-:W-:Y:S01]  /*0180*/  IMAD.MOV R15, RZ, RZ, -R7 ;  /* 0x000000ffff0f7224 */ /* 0x000fe200078e0a07 */
[----:B------:R-:W2:Y:S01]  /*0190*/  LDC.64 R10, c[0x0][0x3a8] ;  /* 0x0000ea00ff0a7b82 */ /* 0x000ea20000000a00 */
[----:B-1----:R-:W-:-:S04]  /*01a0*/  UIADD3 UR4, UP0, UPT, UR4, 0x20, URZ ;  /* 0x0000002004047890 */ /* 0x002fc8000ff1e0ff */
[----:B------:R-:W-:Y:S01]  /*01b0*/  UIADD3.X UR5, UPT, UPT, URZ, UR5, URZ, UP0, !UPT ;  /* 0x00000005ff057290 */ /* 0x000fe200087fe4ff */
[----:B0-----:R-:W-:Y:S01]  /*01c0*/  IMAD.WIDE.U32 R8, R0, 0x4, R8 ;  /* 0x0000000400087825 */ /* 0x001fe200078e0008 */
[----:B------:R-:W-:Y:S02]  /*01d0*/  MOV R18, UR4 ;  /* 0x0000000400127c02 */ /* 0x000fe40008000f00 */
[----:B------:R-:W-:Y:S02]  /*01e0*/  IADD3 R8, P0, PT, R8, 0x10, RZ ;  /* 0x0000001008087810 */ /* 0x000fe40007f1e0ff */
[----:B------:R-:W-:Y:S02]  /*01f0*/  IMAD.U32 R19, RZ, RZ, UR5 ;  /* 0x00000005ff137e24 */ /* 0x000fe4000f8e00ff */
[----:B--2---:R-:W-:-:S04]  /*0200*/  IMAD.WIDE R10, R6, 0x4, R10 ;  /* 0x00000004060a7825 */ /* 0x004fc800078e020a */
[----:B------:R-:W-:Y:S01]  /*0210*/  IMAD.X R9, RZ, RZ, R9, P0 ;  /* 0x000000ffff097224 */ /* 0x000fe200000e0609 */
[----:B------:R-:W-:-:S04]  /*0220*/  IADD3 R12, P1, PT, R10, 0x10, RZ ;  /* 0x000000100a0c7810 */ /* 0x000fc80007f3e0ff */
[----:B------:R-:W-:-:S09]  /*0230*/  IADD3.X R13, PT, PT, RZ, R11, RZ, P1, !PT ;  /* 0x0000000bff0d7210 */ /* 0x000fd20000ffe4ff */
.L_x_55:
[----:B0-----:R-:W2:Y:S02]  /*0240*/  LDG.E R10, desc[UR6][R8.64+-0x10] ;  /* 0xfffff006080a7981 */ /* 0x001ea4000c1e1900 */
[----:B--2---:R-:W-:-:S13]  /*0250*/  ISETP.NE.AND P0, PT, R10, 0x1, PT ;  /* 0x000000010a00780c */ /* 0x004fda0003f05270 */
[----:B------:R-:W0:Y:S01]  /*0260*/  @!P0 LDC.64 R10, c[0x0][0x3a8] ;  /* 0x0000ea00ff0a8b82 */ /* 0x000e220000000a00 */
[----:B------:R-:W-:-:S07]  /*0270*/  @!P0 IMAD.MOV.U32 R23, RZ, RZ, 0x1 ;  /* 0x00000001ff178424 */ /* 0x000fce00078e00ff */
[----:B------:R-:W1:Y:S08]  /*0280*/  @!P0 LDC R22, c[0x0][0x3b0] ;  /* 0x0000ec00ff168b82 */ /* 0x000e700000000800 */
[----:B------:R-:W2:Y:S01]  /*0290*/  @!P0 LDC.64 R16, c[0x0][0x380] ;  /* 0x0000e000ff108b82 */ /* 0x000ea20000000a00 */
[----:B0-----:R-:W-:-:S05]  /*02a0*/  @!P0 IMAD.WIDE R10, R14, 0x4, R10 ;  /* 0x000000040e0a8825 */ /* 0x001fca00078e020a */
[----:B------:R0:W-:Y:S04]  /*02b0*/  @!P0 STG.E desc[UR6][R10.64], R23 ;  /* 0x000000170a008986 */ /* 0x0001e8000c101906 */
[----:B------:R-:W1:Y:S04]  /*02c0*/  @!P0 LDG.E R20, desc[UR6][R2.64] ;  /* 0x0000000602148981 */ /* 0x000e68000c1e1900 */
[----:B------:R-:W1:Y:S01]  /*02d0*/  @!P0 LDG.E R21, desc[UR6][R4.64] ;  /* 0x0000000604158981 */ /* 0x000e62000c1e1900 */
[----:B0-----:R-:W-:Y:S01]  /*02e0*/  MOV R10, R18 ;  /* 0x00000012000a7202 */ /* 0x001fe20000000f00 */
[----:B------:R-:W-:-:S05]  /*02f0*/  IMAD.MOV.U32 R11, RZ, RZ, R19 ;  /* 0x000000ffff0b7224 */ /* 0x000fca00078e0013 */
[----:B------:R-:W3:Y:S01]  /*0300*/  @!P0 LDG.E.64 R18, desc[UR6][R10.64+-0x20] ;  /* 0xffffe0060a128981 */ /* 0x000ee2000c1e1b00 */
[----:B-1----:R-:W-:-:S04]  /*0310*/  @!P0 IMAD R21, R20, R22, R21 ;  /* 0x0000001614158224 */ /* 0x002fc800078e0215 */
[----:B--2---:R-:W-:-:S06]  /*0320*/  @!P0 IMAD.WIDE R16, R21, 0x8, R16 ;  /* 0x0000000815108825 */ /* 0x004fcc00078e0210 */
[----:B------:R-:W3:Y:S02]  /*0330*/  @!P0 LDG.E.64 R16, desc[UR6][R16.64] ;  /* 0x0000000610108981 */ /* 0x000ee4000c1e1b00 */
[----:B---3--:R-:W-:-:S05]  /*0340*/  @!P0 IADD3 R18, P1, PT, R16, R18, RZ ;  /* 0x0000001210128210 */ /* 0x008fca0007f3e0ff */
[----:B------:R-:W-:-:S05]  /*0350*/  @!P0 IMAD.X R19, R17, 0x1, R19, P1 ;  /* 0x0000000111138824 */ /* 0x000fca00008e0613 */
[----:B------:R0:W-:Y:S04]  /*0360*/  @!P0 STG.E.64 desc[UR6][R10.64+-0x20], R18 ;  /* 0xffffe0120a008986 */ /* 0x0001e8000c101b06 */
[----:B------:R-:W2:Y:S02]  /*0370*/  LDG.E R20, desc[UR6][R8.64+-0xc] ;  /* 0xfffff40608147981 */ /* 0x000ea4000c1e1900 */
[----:B--2---:R-:W-:-:S13]  /*0380*/  ISETP.NE.AND P0, PT, R20, 0x1, PT ;  /* 0x000000011400780c */ /* 0x004fda0003f05270 */
[----:B------:R-:W-:Y:S01]  /*0390*/  @!P0 MOV R23, 0x1 ;  /* 0x0000000100178802 */ /* 0x000fe20000000f00 */
[----:B------:R-:W1:Y:S04]  /*03a0*/  @!P0 LDC R22, c[0x0][0x3b0] ;  /* 0x0000ec00ff168b82 */ /* 0x000e680000000800 */
[----:B------:R2:W-:Y:S04]  /*03b0*/  @!P0 STG.E desc[UR6][R12.64+-0xc], R23 ;  /* 0xfffff4170c008986 */ /* 0x0005e8000c101906 */
[----:B------:R-:W1:Y:S01]  /*03c0*/  @!P0 LDG.E R20, desc[UR6][R2.64] ;  /* 0x0000000602148981 */ /* 0x000e62000c1e1900 */
[----:B------:R-:W3:Y:S03]  /*03d0*/  @!P0 LDC.64 R16, c[0x0][0x380] ;  /* 0x0000e000ff108b82 */ /* 0x000ee60000000a00 */
[----:B------:R-:W1:Y:S04]  /*03e0*/  @!P0 LDG.E R21, desc[UR6][R4.64] ;  /* 0x0000000604158981 */ /* 0x000e68000c1e1900 */
[----:B0-----:R-:W4:Y:S01]  /*03f0*/  @!P0 LDG.E.64 R18, desc[UR6][R10.64+-0x18] ;  /* 0xffffe8060a128981 */ /* 0x001f22000c1e1b00 */
[----:B-1----:R-:W-:-:S04]  /*0400*/  @!P0 IMAD R21, R20, R22, R21 ;  /* 0x0000001614158224 */ /* 0x002fc800078e0215 */
[----:B---3--:R-:W-:-:S06]  /*0410*/  @!P0 IMAD.WIDE R16, R21, 0x8, R16 ;  /* 0x0000000815108825 */ /* 0x008fcc00078e0210 */
[----:B------:R-:W4:Y:S02]  /*0420*/  @!P0 LDG.E.64 R16, desc[UR6][R16.64] ;  /* 0x0000000610108981 */ /* 0x000f24000c1e1b00 */
[----:B----4-:R-:W-:-:S05]  /*0430*/  @!P0 IADD3 R18, P1, PT, R16, R18, RZ ;  /* 0x0000001210128210 */ /* 0x010fca0007f3e0ff */
[----:B------:R-:W-:-:S05]  /*0440*/  @!P0 IMAD.X R19, R17, 0x1, R19, P1 ;  /* 0x0000000111138824 */ /* 0x000fca00008e0613 */
[----:B------:R0:W-:Y:S04]  /*0450*/  @!P0 STG.E.64 desc[UR6][R10.64+-0x18], R18 ;  /* 0xffffe8120a008986 */ /* 0x0001e8000c101b06 */
[----:B------:R-:W3:Y:S02]  /*0460*/  LDG.E R20, desc[UR6][R8.64+-0x8] ;  /* 0xfffff80608147981 */ /* 0x000ee4000c1e1900 */
[----:B---3--:R-:W-:-:S13]  /*0470*/  ISETP.NE.AND P0, PT, R20, 0x1, PT ;  /* 0x000000011400780c */ /* 0x008fda0003f05270 */
[----:B--2---:R-:W-:Y:S01]  /*0480*/  @!P0 IMAD.MOV.U32 R23, RZ, RZ, 0x1 ;  /* 0x00000001ff178424 */ /* 0x004fe200078e00ff */
        /* <DEDUP_REMOVED lines=9> */
[----:B----4-:R-:W-:-:S04]  /*0520*/  @!P0 IADD3 R18, P1, PT, R16, R18, RZ ;  /* 0x0000001210128210 */ /* 0x010fc80007f3e0ff */
[----:B------:R-:W-:-:S05]  /*0530*/  @!P0 IADD3.X R19, PT, PT, R17, R19, RZ, P1, !PT ;  /* 0x0000001311138210 */ /* 0x000fca0000ffe4ff */
        /* <DEDUP_REMOVED lines=18> */
[----:B--2---:R-:W-:Y:S01]  /*0660*/  @!P0 MOV R23, 0x1 ;  /* 0x0000000100178802 */ /* 0x004fe20000000f00 */
        /* <DEDUP_REMOVED lines=53> */
[----:B------:R-:W4:Y:S01]  /*09c0*/  @!P0 LDG.E.64 R16, desc[UR6][R16.64] ;  /* 0x0000000610108981 */ /* 0x000f22000c1e1b00 */
[----:B------:R-:W-:-:S05]  /*09d0*/  VIADD R15, R15, 0x8 ;  /* 0x000000080f0f7836 */ /* 0x000fca0000000000 */
[----:B------:R-:W-:Y:S02]  /*09e0*/  ISETP.NE.AND P3, PT, R15, RZ, PT ;  /* 0x000000ff0f00720c */ /* 0x000fe40003f65270 */
[----:B--2---:R-:W-:Y:S02]  /*09f0*/  IADD3 R12, P2, PT, R12, 0x20, RZ ;  /* 0x000000200c0c7810 */ /* 0x004fe40007f5e0ff */
[----:B------:R-:W-:-:S03]  /*0a00*/  IADD3 R14, PT, PT, R14, 0x8, RZ ;  /* 0x000000080e0e7810 */ /* 0x000fc60007ffe0ff */
[----:B------:R-:W-:Y:S01]  /*0a10*/  IMAD.X R13, RZ, RZ, R13, P2 ;  /* 0x000000ffff0d7224 */ /* 0x000fe200010e060d */
[----:B----4-:R-:W-:-:S05]  /*0a20*/  @!P0 IADD3 R20, P1, PT, R16, R18, RZ ;  /* 0x0000001210148210 */ /* 0x010fca0007f3e0ff */
[----:B------:R-:W-:Y:S01]  /*0a30*/  @!P0 IMAD.X R21, R17, 0x1, R19, P1 ;  /* 0x0000000111158824 */ /* 0x000fe200008e0613 */
[----:B------:R-:W-:-:S04]  /*0a40*/  IADD3 R18, P1, PT, R10, 0x40, RZ ;  /* 0x000000400a127810 */ /* 0x000fc80007f3e0ff */
[----:B------:R0:W-:Y:S01]  /*0a50*/  @!P0 STG.E.64 desc[UR6][R10.64+0x18], R20 ;  /* 0x000018140a008986 */ /* 0x0001e2000c101b06 */
[----:B------:R-:W-:Y:S01]  /*0a60*/  IADD3 R8, P0, PT, R8, 0x20, RZ ;  /* 0x0000002008087810 */ /* 0x000fe20007f1e0ff */
[----:B------:R-:W-:-:S03]  /*0a70*/  IMAD.X R19, RZ, RZ, R11, P1 ;  /* 0x000000ffff137224 */ /* 0x000fc600008e060b */
[----:B------:R-:W-:Y:S01]  /*0a80*/  IADD3.X R9, PT, PT, RZ, R9, RZ, P0, !PT ;  /* 0x00000009ff097210 */ /* 0x000fe200007fe4ff */
[----:B------:R-:W-:Y:S08]  /*0a90*/  @P3 BRA `(.L_x_55) ;  /* 0xfffffff400e83947 */ /* 0x000ff0000383ffff */
.L_x_54:
[----:B------:R-:W1:Y:S02]  /*0aa0*/  LDC R8, c[0x0][0x3b8] ;  /* 0x0000ee00ff087b82 */ /* 0x000e640000000800 */
[----:B-1----:R-:W-:-:S13]  /*0ab0*/  LOP3.LUT P0, R9, R8, 0x7, RZ, 0xc0, !PT ;  /* 0x0000000708097812 */ /* 0x002fda000780c0ff */
[----:B------:R-:W-:Y:S05]  /*0ac0*/  @!P0 EXIT ;  /* 0x000000000000894d */ /* 0x000fea0003800000 */
[----:B------:R-:W-:Y:S02]  /*0ad0*/  ISETP.GE.U32.AND P0, PT, R9, 0x4, PT ;  /* 0x000000040900780c */ /* 0x000fe40003f06070 */
[----:B------:R-:W-:-:S11]  /*0ae0*/  LOP3.LUT R9, R8, 0x3, RZ, 0xc0, !PT ;  /* 0x0000000308097812 */ /* 0x000fd600078ec0ff */
[----:B------:R-:W-:Y:S05]  /*0af0*/  @!P0 BRA `(.L_x_56) ;  /* 0x0000000400408947 */ /* 0x000fea0003800000 */
[----:B0-----:R-:W0:Y:S01]  /*0b00*/  LDC.64 R10, c[0x0][0x3a0] ;  /* 0x0000e800ff0a7b82 */ /* 0x001e220000000a00 */
[----:B------:R-:W-:-:S04]  /*0b10*/  IMAD.IADD R13, R0, 0x1, R7 ;  /* 0x00000001000d7824 */ /* 0x000fc800078e0207 */
[----:B0-----:R-:W-:-:S06]  /*0b20*/  IMAD.WIDE.U32 R10, R13, 0x4, R10 ;  /* 0x000000040d0a7825 */ /* 0x001fcc00078e000a */
[----:B------:R-:W2:Y:S02]  /*0b30*/  LDG.E R10, desc[UR6][R10.64] ;  /* 0x000000060a0a7981 */ /* 0x000ea4000c1e1900 */
[----:B--2---:R-:W-:-:S13]  /*0b40*/  ISETP.NE.AND P0, PT, R10, 0x1, PT ;  /* 0x000000010a00780c */ /* 0x004fda0003f05270 */
[----:B------:R-:W0:Y:S01]  /*0b50*/  @!P0 LDC.64 R12, c[0x0][0x3a8] ;  /* 0x0000ea00ff0c8b82 */ /* 0x000e220000000a00 */
[----:B------:R-:W-:Y:S01]  /*0b60*/  @!P0 IMAD.IADD R15, R6, 0x1, R7 ;  /* 0x00000001060f8824 */ /* 0x000fe200078e0207 */
[----:B------:R-:W-:-:S06]  /*0b70*/  @!P0 MOV R21, 0x1 ;  /* 0x0000000100158802 */ /* 0x000fcc0000000f00 */
[----:B------:R-:W1:Y:S08]  /*0b80*/  @!P0 LDC R20, c[0x0][0x3b0] ;  /* 0x0000ec00ff148b82 */ /* 0x000e700000000800 */
[----:B------:R-:W2:Y:S01]  /*0b90*/  @!P0 LDC.64 R16, c[0x0][0x380] ;  /* 0x0000e000ff108b82 */ /* 0x000ea20000000a00 */
[----:B0-----:R-:W-:-:S07]  /*0ba0*/  @!P0 IMAD.WIDE R12, R15, 0x4, R12 ;  /* 0x000000040f0c8825 */ /* 0x001fce00078e020c */
[----:B------:R-:W0:Y:S01]  /*0bb0*/  LDC.64 R14, c[0x0][0x390] ;  /* 0x0000e400ff0e7b82 */ /* 0x000e220000000a00 */
[----:B------:R3:W-:Y:S04]  /*0bc0*/  @!P0 STG.E desc[UR6][R12.64], R21 ;  /* 0x000000150c008986 */ /* 0x0007e8000c101906 */
[----:B------:R-:W1:Y:S04]  /*0bd0*/  @!P0 LDG.E R18, desc[UR6][R2.64] ;  /* 0x0000000602128981 */ /* 0x000e68000c1e1900 */
[----:B------:R-:W1:Y:S01]  /*0be0*/  @!P0 LDG.E R19, desc[UR6][R4.64] ;  /* 0x0000000604138981 */ /* 0x000e62000c1e1900 */
[----:B---3--:R-:W3:Y:S01]  /*0bf0*/  LDC.64 R12, c[0x0][0x3a0] ;  /* 0x0000e800ff0c7b82 */ /* 0x008ee20000000a00 */
[----:B0-----:R-:W-:-:S05]  /*0c00*/  IMAD.WIDE.U32 R10, R7, 0x8, R14 ;  /* 0x00000008070a7825 */ /* 0x001fca00078e000e */
[----:B------:R-:W4:Y:S01]  /*0c10*/  @!P0 LDG.E.64 R14, desc[UR6][R10.64] ;  /* 0x000000060a0e8981 */ /* 0x000f22000c1e1b00 */
[----:B-1----:R-:W-:-:S04]  /*0c20*/  @!P0 IMAD R19, R18, R20, R19 ;  /* 0x0000001412138224 */ /* 0x002fc800078e0213 */
[----:B--2---:R-:W-:-:S06]  /*0c30*/  @!P0 IMAD.WIDE R16, R19, 0x8, R16 ;  /* 0x0000000813108825 */ /* 0x004fcc00078e0210 */
[----:B------:R-:W4:Y:S01]  /*0c40*/  @!P0 LDG.E.64 R16, desc[UR6][R16.64] ;  /* 0x0000000610108981 */ /* 0x000f22000c1e1b00 */
[----:B------:R-:W-:-:S04]  /*0c50*/  IADD3 R19, P1, PT, R0, R7, RZ ;  /* 0x0000000700137210 */ /* 0x000fc80007f3e0ff */
[----:B---3--:R-:W-:Y:S01]  /*0c60*/  LEA R12, P2, R19, R12, 0x2 ;  /* 0x0000000c130c7211 */ /* 0x008fe200078410ff */
[----:B------:R-:W-:-:S05]  /*0c70*/  IMAD.X R20, RZ, RZ, RZ, P1 ;  /* 0x000000ffff147224 */ /* 0x000fca00008e06ff */
[----:B------:R-:W-:Y:S02]  /*0c80*/  LEA.HI.X R13, R19, R13, R20, 0x2, P2 ;  /* 0x0000000d130d7211 */ /* 0x000fe400010f1414 */
[----:B------:R-:W0:Y:S01]  /*0c90*/  LDC.64 R20, c[0x0][0x3a8] ;  /* 0x0000ea00ff147b82 */ /* 0x000e220000000a00 */
[----:B----4-:R-:W-:-:S05]  /*0ca0*/  @!P0 IADD3 R18, P1, PT, R16, R14, RZ ;  /* 0x0000000e10128210 */ /* 0x010fca0007f3e0ff */
[----:B------:R-:W-:-:S05]  /*0cb0*/  @!P0 IMAD.X R19, R17, 0x1, R15, P1 ;  /* 0x0000000111138824 */ /* 0x000fca00008e060f */
[----:B------:R1:W-:Y:S04]  /*0cc0*/  @!P0 STG.E.64 desc[UR6][R10.64], R18 ;  /* 0x000000120a008986 */ /* 0x0003e8000c101b06 */
[----:B------:R-:W2:Y:S01]  /*0cd0*/  LDG.E R14, desc[UR6][R12.64+0x4] ;  /* 0x000004060c0e7981 */ /* 0x000ea2000c1e1900 */
[----:B------:R-:W-:-:S04]  /*0ce0*/  IADD3 R15, P1, PT, R6, R7, RZ ;  /* 0x00000007060f7210 */ /* 0x000fc80007f3e0ff */
[----:B------:R-:W-:Y:S02]  /*0cf0*/  LEA.HI.X.SX32 R16, R6, RZ, 0x1, P1 ;  /* 0x000000ff06107211 */ /* 0x000fe400008f0eff */
[----:B--2---:R-:W-:Y:S02]  /*0d00*/  ISETP.NE.AND P0, PT, R14, 0x1, PT ;  /* 0x000000010e00780c */ /* 0x004fe40003f05270 */
[----:B0-----:R-:W-:-:S04]  /*0d10*/  LEA R14, P1, R15, R20, 0x2 ;  /* 0x000000140f0e7211 */ /* 0x001fc800078210ff */
[----:B------:R-:W-:-:S07]  /*0d20*/  LEA.HI.X R15, R15, R21, R16, 0x2, P1 ;  /* 0x000000150f0f7211 */ /* 0x000fce00008f1410 */
[----:B------:R-:W-:Y:S01]  /*0d30*/  @!P0 MOV R21, 0x1 ;  /* 0x0000000100158802 */ /* 0x000fe20000000f00 */
[----:B-1----:R-:W0:Y:S04]  /*0d40*/  @!P0 LDC R18, c[0x0][0x3b0] ;  /* 0x0000ec00ff128b82 */ /* 0x002e280000000800 */
[----:B------:R1:W-:Y:S04]  /*0d50*/  @!P0 STG.E desc[UR6][R14.64+0x4], R21 ;  /* 0x000004150e008986 */ /* 0x0003e8000c101906 */
[----:B------:R-:W0:Y:S01]  /*0d60*/  @!P0 LDG.E R20, desc[UR6][R2.64] ;  /* 0x0000000602148981 */ /* 0x000e22000c1e1900 */
[----:B------:R-:W2:Y:S03]  /*0d70*/  @!P0 LDC.64 R16, c[0x0][0x380] ;  /* 0x0000e000ff108b82 */ /* 0x000ea60000000a00 */
[----:B------:R-:W0:Y:S02]  /*0d80*/  @!P0 LDG.E R19, desc[UR6][R4.64] ;  /* 0x0000000604138981 */ /* 0x000e24000c1e1900 */
[----:B0-----:R-:W-:-:S04]  /*0d90*/  @!P0 IMAD R19, R20, R18, R19 ;  /* 0x0000001214138224 */ /* 0x001fc800078e0213 */
[----:B--2---:R-:W-:Y:S02]  /*0da0*/  @!P0 IMAD.WIDE R16, R19, 0x8, R16 ;  /* 0x0000000813108825 */ /* 0x004fe400078e0210 */
[----:B------:R-:W2:Y:S04]  /*0db0*/  @!P0 LDG.E.64 R18, desc[UR6][R10.64+0x8] ;  /* 0x000008060a128981 */ /* 0x000ea8000c1e1b00 */
[----:B------:R-:W2:Y:S02]  /*0dc0*/  @!P0 LDG.E.64 R16, desc[UR6][R16.64] ;  /* 0x0000000610108981 */ /* 0x000ea4000c1e1b00 */
[----:B--2---:R-:W-:-:S05]  /*0dd0*/  @!P0 IADD3 R18, P1, PT, R16, R18, RZ ;  /* 0x0000001210128210 */ /* 0x004fca0007f3e0ff */
[----:B------:R-:W-:-:S05]  /*0de0*/  @!P0 IMAD.X R19, R17, 0x1, R19, P1 ;  /* 0x0000000111138824 */ /* 0x000fca00008e0613 */
[----:B------:R0:W-:Y:S04]  /*0df0*/  @!P0 STG.E.64 desc[UR6][R10.64+0x8], R18 ;  /* 0x000008120a008986 */ /* 0x0001e8000c101b06 */
[----:B------:R-:W2:Y:S02]  /*0e00*/  LDG.E R20, desc[UR6][R12.64+0x8] ;  /* 0x000008060c147981 */ /* 0x000ea4000c1e1900 */
[----:B--2---:R-:W-:-:S13]  /*0e10*/  ISETP.NE.AND P0, PT, R20, 0x1, PT ;  /* 0x000000011400780c */ /* 0x004fda0003f05270 */
[----:B------:R-:W-:Y:S01]  /*0e20*/  @!P0 MOV R23, 0x1 ;  /* 0x0000000100178802 */ /* 0x000fe20000000f00 */
[----:B------:R-:W2:Y:S04]  /*0e30*/  @!P0 LDC R22, c[0x0][0x3b0] ;  /* 0x0000ec00ff168b82 */ /* 0x000ea80000000800 */
[----:B------:R3:W-:Y:S04]  /*0e40*/  @!P0 STG.E desc[UR6][R14.64+0x8], R23 ;  /* 0x000008170e008986 */ /* 0x0007e8000c101906 */
[----:B------:R-:W2:Y:S01]  /*0e50*/  @!P0 LDG.E R20, desc[UR6][R2.64] ;  /* 0x0000000602148981 */ /* 0x000ea2000c1e1900 */
[----:B------:R-:W4:Y:S03]  /*0e60*/  @!P0 LDC.64 R16, c[0x0][0x380] ;  /* 0x0000e000ff108b82 */ /* 0x000f260000000a00 */
[----:B-1----:R-:W2:Y:S04]  /*0e70*/  @!P0 LDG.E R21, desc[UR6][R4.64] ;  /* 0x0000000604158981 */ /* 0x002ea8000c1e1900 */
[----:B0-----:R-:W5:Y:S01]  /*0e80*/  @!P0 LDG.E.64 R18, desc[UR6][R10.64+0x10] ;  /* 0x000010060a128981 */ /* 0x001f62000c1e1b00 */
[----:B--2---:R-:W-:-:S04]  /*0e90*/  @!P0 IMAD R21, R20, R22, R21 ;  /* 0x0000001614158224 */ /* 0x004fc800078e0215 */
[----:B----4-:R-:W-:-:S06]  /*0ea0*/  @!P0 IMAD.WIDE R16, R21, 0x8, R16 ;  /* 0x0000000815108825 */ /* 0x010fcc00078e0210 */
[----:B------:R-:W5:Y:S02]  /*0eb0*/  @!P0 LDG.E.64 R16, desc[UR6][R16.64] ;  /* 0x0000000610108981 */ /* 0x000f64000c1e1b00 */
[----:B-----5:R-:W-:-:S05]  /*0ec0*/  @!P0 IADD3 R18, P1, PT, R16, R18, RZ ;  /* 0x0000001210128210 */ /* 0x020fca0007f3e0ff */
[----:B------:R-:W-:-:S05]  /*0ed0*/  @!P0 IMAD.X R19, R17, 0x1, R19, P1 ;  /* 0x0000000111138824 */ /* 0x000fca00008e0613 */
[----:B------:R3:W-:Y:S04]  /*0ee0*/  @!P0 STG.E.64 desc[UR6][R10.64+0x10], R18 ;  /* 0x000010120a008986 */ /* 0x0007e8000c101b06 */
[----:B------:R-:W2:Y:S02]  /*0ef0*/  LDG.E R12, desc[UR6][R12.64+0xc] ;  /* 0x00000c060c0c7981 */ /* 0x000ea4000c1e1900 */
[----:B--2---:R-:W-:-:S13]  /*0f00*/  ISETP.NE.AND P0, PT, R12, 0x1, PT ;  /* 0x000000010c00780c */ /* 0x004fda0003f05270 */
[----:B---3--:R-:W-:Y:S05]  /*0f10*/  @P0 BRA `(.L_x_57) ;  /* 0x0000000000340947 */ /* 0x008fea0003800000 */
[----:B------:R-:W-:Y:S01]  /*0f20*/  HFMA2 R19, -RZ, RZ, 0, 5.9604644775390625e-08 ;  /* 0x00000001ff137431 */ /* 0x000fe200000001ff */
[----:B------:R-:W0:Y:S01]  /*0f30*/  LDC.64 R12, c[0x0][0x380] ;  /* 0x0000e000ff0c7b82 */ /* 0x000e220000000a00 */
[----:B------:R-:W1:Y:S03]  /*0f40*/  LDCU UR4, c[0x0][0x3b0] ;  /* 0x00007600ff0477ac */ /* 0x000e660008000800 */
[----:B------:R2:W-:Y:S04]  /*0f50*/  STG.E desc[UR6][R14.64+0xc], R19 ;  /* 0x00000c130e007986 */ /* 0x0005e8000c101906 */
[----:B------:R-:W1:Y:S04]  /*0f60*/  LDG.E R16, desc[UR6][R2.64] ;  /* 0x0000000602107981 */ /* 0x000e68000c1e1900 */
[----:B------:R-:W1:Y:S02]  /*0f70*/  LDG.E R17, desc[UR6][R4.64] ;  /* 0x0000000604117981 */ /* 0x000e64000c1e1900 */
[----:B-1----:R-:W-:-:S04]  /*0f80*/  IMAD R17, R16, UR4, R17 ;  /* 0x0000000410117c24 */ /* 0x002fc8000f8e0211 */
[----:B0-----:R-:W-:Y:S02]  /*0f90*/  IMAD.WIDE R12, R17, 0x8, R12 ;  /* 0x00000008110c7825 */ /* 0x001fe400078e020c */
[----:B------:R-:W3:Y:S04]  /*0fa0*/  LDG.E.64 R16, desc[UR6][R10.64+0x18] ;  /* 0x000018060a107981 */ /* 0x000ee8000c1e1b00 */
[----:B------:R-:W3:Y:S02]  /*0fb0*/  LDG.E.64 R12, desc[UR6][R12.64] ;  /* 0x000000060c0c7981 */ /* 0x000ee4000c1e1b00 */
[----:B---3--:R-:W-:-:S05]  /*0fc0*/  IADD3 R16, P0, PT, R12, R16, RZ ;  /* 0x000000100c107210 */ /* 0x008fca0007f1e0ff */
[----:B------:R-:W-:-:S05]  /*0fd0*/  IMAD.X R17, R13, 0x1, R17, P0 ;  /* 0x000000010d117824 */ /* 0x000fca00000e0611 */
[----:B------:R2:W-:Y:S03]  /*0fe0*/  STG.E.64 desc[UR6][R10.64+0x18], R16 ;  /* 0x000018100a007986 */ /* 0x0005e6000c101b06 */
.L_x_57:
[----:B------:R-:W-:-:S07]  /*0ff0*/  IADD3 R7, PT, PT, R7, 0x4, RZ ;  /* 0x0000000407077810 */ /* 0x000fce0007ffe0ff */
.L_x_56:
[----:B------:R-:W-:-:S13]  /*1000*/  ISETP.NE.AND P0, PT, R9, RZ, PT ;  /* 0x000000ff0900720c */ /* 0x000fda0003f05270 */
[----:B------:R-:W-:Y:S05]  /*1010*/  @!P0 EXIT ;  /* 0x000000000000894d */ /* 0x000fea0003800000 */
[----:B------:R-:W-:-:S13]  /*1020*/  ISETP.NE.AND P0, PT, R9, 0x1, PT ;  /* 0x000000010900780c */ /* 0x000fda0003f05270 */
[----:B------:R-:W-:Y:S05]  /*1030*/  @!P0 BRA `(.L_x_58) ;  /* 0x0000000000c88947 */ /* 0x000fea0003800000 */
[----:B0-2---:R-:W0:Y:S01]  /*1040*/  LDC.64 R10, c[0x0][0x3a0] ;  /* 0x0000e800ff0a7b82 */ /* 0x005e220000000a00 */
[----:B------:R-:W-:-:S04]  /*1050*/  IMAD.IADD R9, R0, 0x1, R7 ;  /* 0x0000000100097824 */ /* 0x000fc800078e0207 */
[----:B0-----:R-:W-:-:S06]  /*1060*/  IMAD.WIDE.U32 R10, R9, 0x4, R10 ;  /* 0x00000004090a7825 */ /* 0x001fcc00078e000a */
[----:B------:R-:W2:Y:S02]  /*1070*/  LDG.E R10, desc[UR6][R10.64] ;  /* 0x000000060a0a7981 */ /* 0x000ea4000c1e1900 */
[----:B--2---:R-:W-:-:S13]  /*1080*/  ISETP.NE.AND P0, PT, R10, 0x1, PT ;  /* 0x000000010a00780c */ /* 0x004fda0003f05270 */
[----:B------:R-:W0:Y:S01]  /*1090*/  @!P0 LDC.64 R12, c[0x0][0x3a8] ;  /* 0x0000ea00ff0c8b82 */ /* 0x000e220000000a00 */
[----:B------:R-:W-:Y:S01]  /*10a0*/  @!P0 IADD3 R17, PT, PT, R6, R7, RZ ;  /* 0x0000000706118210 */ /* 0x000fe20007ffe0ff */
[----:B------:R-:W-:-:S06]  /*10b0*/  @!P0 IMAD.MOV.U32 R19, RZ, RZ, 0x1 ;  /* 0x00000001ff138424 */ /* 0x000fcc00078e00ff */
        /* <DEDUP_REMOVED lines=8> */
[----:B0-----:R-:W-:-:S04]  /*1140*/  IMAD.WIDE.U32 R10, R7, 0x8, R12 ;  /* 0x00000008070a7825 */ /* 0x001fc800078e000c */
[----:B-1----:R-:W-:-:S04]  /*1150*/  @!P0 IMAD R9, R9, R20, R18 ;  /* 0x0000001409098224 */ /* 0x002fc800078e0212 */
[----:B--2---:R-:W-:Y:S02]  /*1160*/  @!P0 IMAD.WIDE R12, R9, 0x8, R14 ;  /* 0x00000008090c8825 */ /* 0x004fe400078e020e */
[----:B------:R-:W2:Y:S04]  /*1170*/  @!P0 LDG.E.64 R14, desc[UR6][R10.64] ;  /* 0x000000060a0e8981 */ /* 0x000ea8000c1e1b00 */
[----:B------:R-:W2:Y:S01]  /*1180*/  @!P0 LDG.E.64 R12, desc[UR6][R12.64] ;  /* 0x000000060c0c8981 */ /* 0x000ea2000c1e1b00 */
[----:B------:R-:W-:-:S04]  /*1190*/  IADD3 R9, P1, PT, R0, R7, RZ ;  /* 0x0000000700097210 */ /* 0x000fc80007f3e0ff */
[----:B------:R-:W-:Y:S02]  /*11a0*/  IADD3.X R18, PT, PT, RZ, RZ, RZ, P1, !PT ;  /* 0x000000ffff127210 */ /* 0x000fe40000ffe4ff */
[----:B---3--:R-:W-:-:S04]  /*11b0*/  LEA R16, P2, R9, R16, 0x2 ;  /* 0x0000001009107211 */ /* 0x008fc800078410ff */
[----:B------:R-:W-:Y:S02]  /*11c0*/  LEA.HI.X R17, R9, R17, R18, 0x2, P2 ;  /* 0x0000001109117211 */ /* 0x000fe400010f1412 */
[----:B--2---:R-:W-:-:S05]  /*11d0*/  @!P0 IADD3 R14, P1, PT, R12, R14, RZ ;  /* 0x0000000e0c0e8210 */ /* 0x004fca0007f3e0ff */
[----:B------:R-:W-:-:S05]  /*11e0*/  @!P0 IMAD.X R15, R13, 0x1, R15, P1 ;  /* 0x000000010d0f8824 */ /* 0x000fca00008e060f */
[----:B------:R0:W-:Y:S04]  /*11f0*/  @!P0 STG.E.64 desc[UR6][R10.64], R14 ;  /* 0x0000000e0a008986 */ /* 0x0001e8000c101b06 */
[----:B------:R-:W2:Y:S02]  /*1200*/  LDG.E R16, desc[UR6][R16.64+0x4] ;  /* 0x0000040610107981 */ /* 0x000ea4000c1e1900 */
[----:B--2---:R-:W-:-:S13]  /*1210*/  ISETP.NE.AND P0, PT, R16, 0x1, PT ;  /* 0x000000011000780c */ /* 0x004fda0003f05270 */
[----:B0-----:R-:W-:Y:S05]  /*1220*/  @P0 BRA `(.L_x_59) ;  /* 0x0000000000480947 */ /* 0x001fea0003800000 */
[----:B------:R-:W0:Y:S01]  /*1230*/  LDC.64 R16, c[0x0][0x3a8] ;  /* 0x0000ea00ff107b82 */ /* 0x000e220000000a00 */
[C---:B------:R-:W-:Y:S01]  /*1240*/  IADD3 R9, P0, PT, R6.reuse, R7, RZ ;  /* 0x0000000706097210 */ /* 0x040fe20007f1e0ff */
[----:B------:R-:W1:Y:S01]  /*1250*/  LDCU UR4, c[0x0][0x3b0] ;  /* 0x00007600ff0477ac */ /* 0x000e620008000800 */
[----:B------:R-:W-:Y:S02]  /*1260*/  MOV R19, 0x1 ;  /* 0x0000000100137802 */ /* 0x000fe40000000f00 */
[----:B------:R-:W-:Y:S02]  /*1270*/  LEA.HI.X.SX32 R12, R6, RZ, 0x1, P0 ;  /* 0x000000ff060c7211 */ /* 0x000fe400000f0eff */
[----:B0-----:R-:W-:-:S04]  /*1280*/  LEA R16, P0, R9, R16, 0x2 ;  /* 0x0000001009107211 */ /* 0x001fc800078010ff */
[----:B------:R-:W-:Y:S02]  /*1290*/  LEA.HI.X R17, R9, R17, R12, 0x2, P0 ;  /* 0x0000001109117211 */ /* 0x000fe400000f140c */
[----:B------:R-:W0:Y:S03]  /*12a0*/  LDC.64 R12, c[0x0][0x380] ;  /* 0x0000e000ff0c7b82 */ /* 0x000e260000000a00 */
[----:B------:R2:W-:Y:S04]  /*12b0*/  STG.E desc[UR6][R16.64+0x4], R19 ;  /* 0x0000041310007986 */ /* 0x0005e8000c101906 */
[----:B------:R-:W1:Y:S04]  /*12c0*/  LDG.E R9, desc[UR6][R2.64] ;  /* 0x0000000602097981 */ /* 0x000e68000c1e1900 */
[----:B------:R-:W1:Y:S02]  /*12d0*/  LDG.E R14, desc[UR6][R4.64] ;  /* 0x00000006040e7981 */ /* 0x000e64000c1e1900 */
[----:B-1----:R-:W-:-:S02]  /*12e0*/  IMAD R9, R9, UR4, R14 ;  /* 0x0000000409097c24 */ /* 0x002fc4000f8e020e */
[----:B------:R-:W3:Y:S02]  /*12f0*/  LDG.E.64 R14, desc[UR6][R10.64+0x8] ;  /* 0x000008060a0e7981 */ /* 0x000ee4000c1e1b00 */
[----:B0-----:R-:W-:-:S06]  /*1300*/  IMAD.WIDE R12, R9, 0x8, R12 ;  /* 0x00000008090c7825 */ /* 0x001fcc00078e020c */
[----:B------:R-:W3:Y:S02]  /*1310*/  LDG.E.64 R12, desc[UR6][R12.64] ;  /* 0x000000060c0c7981 */ /* 0x000ee4000c1e1b00 */
[----:B---3--:R-:W-:-:S05]  /*1320*/  IADD3 R14, P0, PT, R12, R14, RZ ;  /* 0x0000000e0c0e7210 */ /* 0x008fca0007f1e0ff */
[----:B------:R-:W-:-:S05]  /*1330*/  IMAD.X R15, R13, 0x1, R15, P0 ;  /* 0x000000010d0f7824 */ /* 0x000fca00000e060f */
[----:B------:R2:W-:Y:S03]  /*1340*/  STG.E.64 desc[UR6][R10.64+0x8], R14 ;  /* 0x0000080e0a007986 */ /* 0x0005e6000c101b06 */
.L_x_59:
[----:B------:R-:W-:-:S07]  /*1350*/  IADD3 R7, PT, PT, R7, 0x2, RZ ;  /* 0x0000000207077810 */ /* 0x000fce0007ffe0ff */
.L_x_58:
[----:B------:R-:W-:-:S04]  /*1360*/  LOP3.LUT R8, R8, 0x1, RZ, 0xc0, !PT ;  /* 0x0000000108087812 */ /* 0x000fc800078ec0ff */
[----:B------:R-:W-:-:S13]  /*1370*/  ISETP.NE.U32.AND P0, PT, R8, 0x1, PT ;  /* 0x000000010800780c */ /* 0x000fda0003f05070 */
[----:B------:R-:W-:Y:S05]  /*1380*/  @P0 EXIT ;  /* 0x000000000000094d */ /* 0x000fea0003800000 */
[----:B------:R-:W1:Y:S01]  /*1390*/  LDC.64 R8, c[0x0][0x3a0] ;  /* 0x0000e800ff087b82 */ /* 0x000e620000000a00 */
[----:B0-2---:R-:W-:-:S04]  /*13a0*/  IMAD.IADD R11, R0, 0x1, R7 ;  /* 0x00000001000b7824 */ /* 0x005fc800078e0207 */
[----:B-1----:R-:W-:-:S06]  /*13b0*/  IMAD.WIDE.U32 R8, R11, 0x4, R8 ;  /* 0x000000040b087825 */ /* 0x002fcc00078e0008 */
[----:B------:R-:W2:Y:S02]  /*13c0*/  LDG.E R8, desc[UR6][R8.64] ;  /* 0x0000000608087981 */ /* 0x000ea4000c1e1900 */
[----:B--2---:R-:W-:-:S13]  /*13d0*/  ISETP.NE.AND P0, PT, R8, 0x1, PT ;  /* 0x000000010800780c */ /* 0x004fda0003f05270 */
[----:B------:R-:W-:Y:S05]  /*13e0*/  @P0 EXIT ;  /* 0x000000000000094d */ /* 0x000fea0003800000 */
[----:B------:R-:W0:Y:S01]  /*13f0*/  LDC.64 R8, c[0x0][0x3a8] ;  /* 0x0000ea00ff087b82 */ /* 0x000e220000000a00 */
[----:B------:R-:W-:Y:S01]  /*1400*/  IADD3 R11, PT, PT, R6, R7, RZ ;  /* 0x00000007060b7210 */ /* 0x000fe20007ffe0ff */
[----:B------:R-:W-:Y:S01]  /*1410*/  IMAD.MOV.U32 R17, RZ, RZ, 0x1 ;  /* 0x00000001ff117424 */ /* 0x000fe200078e00ff */
[----:B------:R-:W1:Y:S05]  /*1420*/  LDCU UR4, c[0x0][0x3b0] ;  /* 0x00007600ff0477ac */ /* 0x000e6a0008000800 */
[----:B------:R-:W2:Y:S01]  /*1430*/  LDC.64 R12, c[0x0][0x380] ;  /* 0x0000e000ff0c7b82 */ /* 0x000ea20000000a00 */
[----:B0-----:R-:W-:-:S07]  /*1440*/  IMAD.WIDE R8, R11, 0x4, R8 ;  /* 0x000000040b087825 */ /* 0x001fce00078e0208 */
[----:B------:R-:W0:Y:S01]  /*1450*/  LDC.64 R10, c[0x0][0x390] ;  /* 0x0000e400ff0a7b82 */ /* 0x000e220000000a00 */
[----:B------:R3:W-:Y:S04]  /*1460*/  STG.E desc[UR6][R8.64], R17 ;  /* 0x0000001108007986 */ /* 0x0007e8000c101906 */
[----:B------:R-:W1:Y:S04]  /*1470*/  LDG.E R2, desc[UR6][R2.64] ;  /* 0x0000000602027981 */ /* 0x000e68000c1e1900 */
[----:B------:R-:W1:Y:S01]  /*1480*/  LDG.E R5, desc[UR6][R4.64] ;  /* 0x0000000604057981 */ /* 0x000e62000c1e1900 */
[----:B0-----:R-:W-:-:S04]  /*1490*/  IMAD.WIDE.U32 R10, R7, 0x8, R10 ;  /* 0x00000008070a7825 */ /* 0x001fc800078e000a */
[----:B-1----:R-:W-:-:S04]  /*14a0*/  IMAD R15, R2, UR4, R5 ;  /* 0x00000004020f7c24 */ /* 0x002fc8000f8e0205 */
[----:B--2---:R-:W-:Y:S02]  /*14b0*/  IMAD.WIDE R6, R15, 0x8, R12 ;  /* 0x000000080f067825 */ /* 0x004fe400078e020c */
[----:B------:R-:W3:Y:S04]  /*14c0*/  LDG.E.64 R12, desc[UR6][R10.64] ;  /* 0x000000060a0c7981 */ /* 0x000ee8000c1e1b00 */
[----:B------:R-:W3:Y:S02]  /*14d0*/  LDG.E.64 R6, desc[UR6][R6.64] ;  /* 0x0000000606067981 */ /* 0x000ee4000c1e1b00 */
[----:B---3--:R-:W-:-:S04]  /*14e0*/  IADD3 R8, P0, PT, R6, R12, RZ ;  /* 0x0000000c06087210 */ /* 0x008fc80007f1e0ff */
[----:B------:R-:W-:-:S05]  /*14f0*/  IADD3.X R9, PT, PT, R7, R13, RZ, P0, !PT ;  /* 0x0000000d07097210 */ /* 0x000fca00007fe4ff */
[----:B------:R-:W-:Y:S01]  /*1500*/  STG.E.64 desc[UR6][R10.64], R8 ;  /* 0x000000080a007986 */ /* 0x000fe2000c101b06 */
[----:B------:R-:W-:Y:S05]  /*1510*/  EXIT ;  /* 0x000000000000794d */ /* 0x000fea0003800000 */
.L_x_60:
        /* <DEDUP_REMOVED lines=14> */
.L_x_177:


//--------------------- .text._Z15nearest_shelterPKxPKiS2_S2_PxPiS4_ii --------------------------
	.section	.text._Z15nearest_shelterPKxPKiS2_S2_PxPiS4_ii,"ax",@progbits
	.align	128
        .global         _Z15nearest_shelterPKxPKiS2_S2_PxPiS4_ii
        .type           _Z15nearest_shelterPKxPKiS2_S2_PxPiS4_ii,@function
        .size           _Z15nearest_shelterPKxPKiS2_S2_PxPiS4_ii,(.L_x_178 - _Z15nearest_shelterPKxPKiS2_S2_PxPiS4_ii)
        .other          _Z15nearest_shelterPKxPKiS2_S2_PxPiS4_ii,@"STO_CUDA_ENTRY STV_DEFAULT"
_Z15nearest_shelterPKxPKiS2_S2_PxPiS4_ii:
.text._Z15nearest_shelterPKxPKiS2_S2_PxPiS4_ii:
[----:B------:R-:W-:Y:S01]  /*0000*/  LDC R1, c[0x0][0x37c] ;  /* 0x0000df00ff017b82 */ /* 0x000fe20000000800 */
[----:B------:R-:W0:Y:S01]  /*0010*/  S2R R0, SR_CTAID.X ;  /* 0x0000000000007919 */ /* 0x000e220000002500 */
[----:B------:R-:W1:Y:S01]  /*0020*/  LDCU UR4, c[0x0][0x3b8] ;  /* 0x00007700ff0477ac */ /* 0x000e620008000800 */
[----:B------:R-:W0:Y:S02]  /*0030*/  S2R R3, SR_TID.X ;  /* 0x0000000000037919 */ /* 0x000e240000002100 */
[----:B0-----:R-:W-:-:S04]  /*0040*/  VIMNMX R2, PT, PT, R0, R3, !PT ;  /* 0x0000000300027248 */ /* 0x001fc80007fe0100 */
[----:B-1----:R-:W-:-:S13]  /*0050*/  ISETP.GE.AND P0, PT, R2, UR4, PT ;  /* 0x0000000402007c0c */ /* 0x002fda000bf06270 */
[----:B------:R-:W-:Y:S05]  /*0060*/  @P0 EXIT ;  /* 0x000000000000094d */ /* 0x000fea0003800000 */
[----:B------:R-:W-:Y:S01]  /*0070*/  ISETP.NE.AND P0, PT, R3, RZ, PT ;  /* 0x000000ff0300720c */ /* 0x000fe20003f05270 */
[----:B------:R-:W0:Y:S01]  /*0080*/  LDC.64 R8, c[0x0][0x388] ;  /* 0x0000e200ff087b82 */ /* 0x000e220000000a00 */
[----:B------:R-:W1:Y:S11]  /*0090*/  LDCU.64 UR6, c[0x0][0x358] ;  /* 0x00006b00ff0677ac */ /* 0x000e760008000a00 */
[----:B------:R-:W2:Y:S01]  /*00a0*/  @!P0 S2R R11, SR_CgaCtaId ;  /* 0x00000000000b8919 */ /* 0x000ea20000008800 */
[----:B------:R-:W-:Y:S01]  /*00b0*/  @!P0 MOV R2, 0x400 ;  /* 0x0000040000028802 */ /* 0x000fe20000000f00 */
[----:B------:R-:W-:-:S02]  /*00c0*/  @!P0 IMAD.MOV.U32 R6, RZ, RZ, 0x3b9aca00 ;  /* 0x3b9aca00ff068424 */ /* 0x000fc400078e00ff */
[----:B------:R-:W-:Y:S02]  /*00d0*/  @!P0 IMAD.MOV.U32 R7, RZ, RZ, 0x0 ;  /* 0x00000000ff078424 */ /* 0x000fe400078e00ff */
[----:B0-----:R-:W-:Y:S01]  /*00e0*/  IMAD.WIDE.U32 R4, R0, 0x4, R8 ;  /* 0x0000000400047825 */ /* 0x001fe200078e0008 */
[----:B--2---:R-:W-:-:S03]  /*00f0*/  @!P0 LEA R11, R11, R2, 0x18 ;  /* 0x000000020b0b8211 */ /* 0x004fc600078ec0ff */
[----:B------:R-:W-:Y:S02]  /*0100*/  @!P0 IMAD.MOV.U32 R2, RZ, RZ, -0x1 ;  /* 0xffffffffff028424 */ /* 0x000fe400078e00ff */
[----:B------:R0:W-:Y:S04]  /*0110*/  @!P0 STS.64 [R11], R6 ;  /* 0x000000060b008388 */ /* 0x0001e80000000a00 */
[----:B------:R0:W-:Y:S01]  /*0120*/  @!P0 STS [R11+0x8], R2 ;  /* 0x000008020b008388 */ /* 0x0001e20000000800 */
[----:B------:R-:W-:Y:S06]  /*0130*/  BAR.SYNC.DEFER_BLOCKING 0x0 ;  /* 0x0000000000007b1d */ /* 0x000fec0000010000 */
[----:B-1----:R-:W2:Y:S02]  /*0140*/  LDG.E R4, desc[UR6][R4.64] ;  /* 0x0000000604047981 */ /* 0x002ea4000c1e1900 */
[----:B--2---:R-:W-:-:S13]  /*0150*/  ISETP.NE.AND P0, PT, R4, 0x2, PT ;  /* 0x000000020400780c */ /* 0x004fda0003f05270 */
[----:B0-----:R-:W-:Y:S05]  /*0160*/  @P0 EXIT ;  /* 0x000000000000094d */ /* 0x001fea0003800000 */
[----:B------:R-:W-:-:S06]  /*0170*/  IMAD.WIDE.U32 R4, R3, 0x4, R8 ;  /* 0x0000000403047825 */ /* 0x000fcc00078e0008 */
[----:B------:R-:W2:Y:S02]  /*0180*/  LDG.E R4, desc[UR6][R4.64] ;  /* 0x0000000604047981 */ /* 0x000ea4000c1e1900 */
[----:B--2---:R-:W-:-:S04]  /*0190*/  ISETP.NE.AND P0, PT, R4, 0x2, PT ;  /* 0x000000020400780c */ /* 0x004fc80003f05270 */
[----:B------:R-:W-:-:S13]  /*01a0*/  ISETP.EQ.OR P0, PT, R0, R3, P0 ;  /* 0x000000030000720c */ /* 0x000fda0000702670 */
[----:B------:R-:W-:Y:S05]  /*01b0*/  @P0 EXIT ;  /* 0x000000000000094d */ /* 0x000fea0003800000 */
[----:B------:R-:W0:Y:S01]  /*01c0*/  LDC.64 R4, c[0x0][0x380] ;  /* 0x0000e000ff047b82 */ /* 0x000e220000000a00 */
[----:B------:R-:W-:-:S04]  /*01d0*/  IMAD R7, R0, UR4, R3 ;  /* 0x0000000400077c24 */ /* 0x000fc8000f8e0203 */
[----:B0-----:R-:W-:-:S05]  /*01e0*/  IMAD.WIDE.U32 R4, R7, 0x8, R4 ;  /* 0x0000000807047825 */ /* 0x001fca00078e0004 */
[----:B------:R0:W5:Y:S01]  /*01f0*/  LDG.E.64 R6, desc[UR6][R4.64] ;  /* 0x0000000604067981 */ /* 0x000162000c1e1b00 */
[----:B------:R-:W1:Y:S01]  /*0200*/  S2UR UR5, SR_CgaCtaId ;  /* 0x00000000000579c3 */ /* 0x000e620000008800 */
[----:B------:R-:W-:Y:S01]  /*0210*/  BSSY.RECONVERGENT B0, `(.L_x_61) ;  /* 0x000000a000007945 */ /* 0x000fe20003800200 */
[----:B------:R-:W-:Y:S02]  /*0220*/  UMOV UR4, 0x400 ;  /* 0x0000040000047882 */ /* 0x000fe40000000000 */
[----:B01----:R-:W-:-:S12]  /*0230*/  ULEA UR4, UR5, UR4, 0x18 ;  /* 0x0000000405047291 */ /* 0x003fd8000f8ec0ff */
.L_x_63:
[----:B------:R-:W0:Y:S02]  /*0240*/  LDS.64 R4, [UR4] ;  /* 0x00000004ff047984 */ /* 0x000e240008000a00 */
[----:B0----5:R-:W-:-:S04]  /*0250*/  ISETP.GE.U32.AND P0, PT, R6, R4, PT ;  /* 0x000000040600720c */ /* 0x021fc80003f06070 */
[----:B------:R-:W-:-:S13]  /*0260*/  ISETP.GE.AND.EX P0, PT, R7, R5, PT, P0 ;  /* 0x000000050700720c */ /* 0x000fda0003f06300 */
[----:B------:R-:W-:Y:S05]  /*0270*/  @P0 BRA `(.L_x_62) ;  /* 0x00000000000c0947 */ /* 0x000fea0003800000 */
[----:B------:R-:W-:-:S05]  /*0280*/  IMAD.U32 R9, RZ, RZ, UR4 ;  /* 0x00000004ff097e24 */ /* 0x000fca000f8e00ff */
[----:B------:R-:W0:Y:S02]  /*0290*/  ATOMS.CAST.SPIN.64 P0, [R9], R4, R6 ;  /* 0x000000040900758d */ /* 0x000e240001800406 */
[----:B0-----:R-:W-:Y:S05]  /*02a0*/  @!P0 BRA `(.L_x_63) ;  /* 0xfffffffc00e48947 */ /* 0x001fea000383ffff */
.L_x_62:
[----:B------:R-:W-:Y:S05]  /*02b0*/  BSYNC.RECONVERGENT B0 ;  /* 0x0000000000007941 */ /* 0x000fea0003800200 */
.L_x_61:
[----:B------:R-:W0:Y:S08]  /*02c0*/  S2UR UR8, SR_CgaCtaId ;  /* 0x00000000000879c3 */ /* 0x000e300000008800 */
[----:B------:R-:W-:Y:S06]  /*02d0*/  BAR.SYNC.DEFER_BLOCKING 0x0 ;  /* 0x0000000000007b1d */ /* 0x000fec0000010000 */
[----:B------:R-:W-:Y:S01]  /*02e0*/  UMOV UR5, 0x400 ;  /* 0x0000040000057882 */ /* 0x000fe20000000000 */
[----:B------:R-:W-:Y:S01]  /*02f0*/  BSSY.RECONVERGENT B0, `(.L_x_64) ;  /* 0x000000b000007945 */ /* 0x000fe20003800200 */
[----:B0-----:R-:W-:-:S09]  /*0300*/  ULEA UR9, UR8, UR5, 0x18 ;  /* 0x0000000508097291 */ /* 0x001fd2000f8ec0ff */
[----:B------:R-:W0:Y:S02]  /*0310*/  LDS.64 R4, [UR9] ;  /* 0x00000009ff047984 */ /* 0x000e240008000a00 */
[----:B0-----:R-:W-:-:S04]  /*0320*/  ISETP.NE.U32.AND P0, PT, R6, R4, PT ;  /* 0x000000040600720c */ /* 0x001fc80003f05070 */
[----:B------:R-:W-:-:S13]  /*0330*/  ISETP.NE.AND.EX P0, PT, R7, R5, PT, P0 ;  /* 0x000000050700720c */ /* 0x000fda0003f05300 */
[----:B------:R-:W-:Y:S05]  /*0340*/  @P0 BRA `(.L_x_65) ;  /* 0x0000000000140947 */ /* 0x000fea0003800000 */
[----:B------:R-:W-:Y:S01]  /*0350*/  UIADD3 UR4, UPT, UPT, UR5, 0x8, URZ ;  /* 0x0000000805047890 */ /* 0x000fe2000fffe0ff */
[----:B------:R-:W-:-:S03]  /*0360*/  IMAD.MOV.U32 R2, RZ, RZ, -0x1 ;  /* 0xffffffffff027424 */ /* 0x000fc600078e00ff */
[----:B------:R-:W-:-:S06]  /*0370*/  ULEA UR4, UR8, UR4, 0x18 ;  /* 0x0000000408047291 */ /* 0x000fcc000f8ec0ff */
[----:B------:R-:W-:-:S05]  /*0380*/  IMAD.U32 R4, RZ, RZ, UR4 ;  /* 0x00000004ff047e24 */ /* 0x000fca000f8e00ff */
[----:B------:R0:W-:Y:S02]  /*0390*/  ATOMS.CAS RZ, [R4], R2, R3 ;  /* 0x0000000204ff738d */ /* 0x0001e40000000003 */
.L_x_65:
[----:B------:R-:W-:Y:S05]  /*03a0*/  BSYNC.RECONVERGENT B0 ;  /* 0x0000000000007941 */ /* 0x000fea0003800200 */
.L_x_64:
[----:B------:R-:W-:Y:S06]  /*03b0*/  BAR.SYNC.DEFER_BLOCKING 0x0 ;  /* 0x0000000000007b1d */ /* 0x000fec0000010000 */
[----:B0-----:R-:W0:Y:S02]  /*03c0*/  LDS R2, [UR9+0x8] ;  /* 0x00000809ff027984 */ /* 0x001e240008000800 */
[----:B0-----:R-:W-:-:S13]  /*03d0*/  ISETP.NE.AND P0, PT, R3, R2, PT ;  /* 0x000000020300720c */ /* 0x001fda0003f05270 */
[----:B------:R-:W-:Y:S05]  /*03e0*/  @P0 EXIT ;  /* 0x000000000000094d */ /* 0x000fea0003800000 */
[----:B------:R-:W0:Y:S02]  /*03f0*/  LDC.64 R6, c[0x0][0x390] ;  /* 0x0000e400ff067b82 */ /* 0x000e240000000a00 */
[----:B0-----:R-:W-:-:S04]  /*0400*/  IMAD.WIDE.U32 R4, R0, 0x4, R6 ;  /* 0x0000000400047825 */ /* 0x001fc800078e0006 */
[----:B------:R-:W-:Y:S02]  /*0410*/  IMAD.WIDE.U32 R2, R3, 0x4, R6 ;  /* 0x0000000403027825 */ /* 0x000fe400078e0006 */
[----:B------:R-:W2:Y:S01]  /*0420*/  LDG.E R5, desc[UR6][R4.64] ;  /* 0x0000000604057981 */ /* 0x000ea2000c1e1900 */
[----:B------:R-:W2:Y:S03]  /*0430*/  LDC.64 R6, c[0x0][0x3a8] ;  /* 0x0000ea00ff067b82 */ /* 0x000ea60000000a00 */
[----:B------:R-:W3:Y:S01]  /*0440*/  LDG.E R3, desc[UR6][R2.64] ;  /* 0x0000000602037981 */ /* 0x000ee2000c1e1900 */
[----:B--2---:R-:W-:-:S05]  /*0450*/  IMAD.WIDE R6, R5, 0x4, R6 ;  /* 0x0000000405067825 */ /* 0x004fca00078e0206 */
[----:B---3--:R-:W-:Y:S01]  /*0460*/  STG.E desc[UR6][R6.64], R3 ;  /* 0x0000000306007986 */ /* 0x008fe2000c101906 */
[----:B------:R-:W-:Y:S05]  /*0470*/  EXIT ;  /* 0x000000000000794d */ /* 0x000fea0003800000 */
.L_x_66:
        /* <DEDUP_REMOVED lines=16> */
.L_x_178:


//--------------------- .text._Z12nearest_cityPxPKiS1_S1_S_PiS2_S2_iii --------------------------
	.section	.text._Z12nearest_cityPxPKiS1_S1_S_PiS2_S2_iii,"ax",@progbits
	.align	128
        .global         _Z12nearest_cityPxPKiS1_S1_S_PiS2_S2_iii
        .type           _Z12nearest_cityPxPKiS1_S1_S_PiS2_S2_iii,@function
        .size           _Z12nearest_cityPxPKiS1_S1_S_PiS2_S2_iii,(.L_x_179 - _Z12nearest_cityPxPKiS1_S1_S_PiS2_S2_iii)
        .other          _Z12nearest_cityPxPKiS1_S1_S_PiS2_S2_iii,@"STO_CUDA_ENTRY STV_DEFAULT"
_Z12nearest_cityPxPKiS1_S1_S_PiS2_S2_iii:
.text._Z12nearest_cityPxPKiS1_S1_S_PiS2_S2_iii:
        /* <DEDUP_REMOVED lines=15> */
[----:B--2---:R-:W-:Y:S02]  /*00f0*/  @!P0 LEA R11, R11, R2, 0x18 ;  /* 0x000000020b0b8211 */ /* 0x004fe400078ec0ff */
[----:B------:R-:W-:-:S03]  /*0100*/  @!P0 MOV R2, 0xffffffff ;  /* 0xffffffff00028802 */ /* 0x000fc60000000f00 */
        /* <DEDUP_REMOVED lines=8> */
[----:B--2---:R-:W-:-:S13]  /*0190*/  ISETP.NE.AND P0, PT, R4, 0x2, PT ;  /* 0x000000020400780c */ /* 0x004fda0003f05270 */
        /* <DEDUP_REMOVED lines=9> */
.L_x_69:
[----:B------:R-:W0:Y:S02]  /*0230*/  LDS.64 R8, [UR4] ;  /* 0x00000004ff087984 */ /* 0x000e240008000a00 */
[----:B0----5:R-:W-:-:S04]  /*0240*/  ISETP.GE.U32.AND P0, PT, R10, R8, PT ;  /* 0x000000080a00720c */ /* 0x021fc80003f06070 */
[----:B------:R-:W-:-:S13]  /*0250*/  ISETP.GE.AND.EX P0, PT, R11, R9, PT, P0 ;  /* 0x000000090b00720c */ /* 0x000fda0003f06300 */
[----:B------:R-:W-:Y:S05]  /*0260*/  @P0 BRA `(.L_x_68) ;  /* 0x00000000000c0947 */ /* 0x000fea0003800000 */
[----:B------:R-:W-:-:S05]  /*0270*/  IMAD.U32 R5, RZ, RZ, UR4 ;  /* 0x00000004ff057e24 */ /* 0x000fca000f8e00ff */
[----:B------:R-:W0:Y:S02]  /*0280*/  ATOMS.CAST.SPIN.64 P0, [R5], R8, R10 ;  /* 0x000000080500758d */ /* 0x000e24000180040a */
[----:B0-----:R-:W-:Y:S05]  /*0290*/  @!P0 BRA `(.L_x_69) ;  /* 0xfffffffc00e48947 */ /* 0x001fea000383ffff */
.L_x_68:
[----:B------:R-:W-:Y:S05]  /*02a0*/  BSYNC.RECONVERGENT B0 ;  /* 0x0000000000007941 */ /* 0x000fea0003800200 */
.L_x_67:
        /* <DEDUP_REMOVED lines=10> */
[----:B------:R-:W-:-:S03]  /*0350*/  MOV R2, 0xffffffff ;  /* 0xffffffff00027802 */ /* 0x000fc60000000f00 */
[----:B------:R-:W-:-:S06]  /*0360*/  ULEA UR4, UR8, UR4, 0x18 ;  /* 0x0000000408047291 */ /* 0x000fcc000f8ec0ff */
[----:B------:R-:W-:-:S05]  /*0370*/  IMAD.U32 R4, RZ, RZ, UR4 ;  /* 0x00000004ff047e24 */ /* 0x000fca000f8e00ff */
[----:B------:R0:W-:Y:S02]  /*0380*/  ATOMS.CAS RZ, [R4], R2, R3 ;  /* 0x0000000204ff738d */ /* 0x0001e40000000003 */
.L_x_71:
[----:B------:R-:W-:Y:S05]  /*0390*/  BSYNC.RECONVERGENT B0 ;  /* 0x0000000000007941 */ /* 0x000fea0003800200 */
.L_x_70:
[----:B------:R-:W-:Y:S06]  /*03a0*/  BAR.SYNC.DEFER_BLOCKING 0x0 ;  /* 0x0000000000007b1d */ /* 0x000fec0000010000 */
[----:B0-----:R-:W0:Y:S02]  /*03b0*/  LDS R2, [UR9+0x8] ;  /* 0x00000809ff027984 */ /* 0x001e240008000800 */
[----:B0-----:R-:W-:-:S13]  /*03c0*/  ISETP.NE.AND P0, PT, R2, R3, PT ;  /* 0x000000030200720c */ /* 0x001fda0003f05270 */
[----:B------:R-:W-:Y:S05]  /*03d0*/  @P0 EXIT ;  /* 0x000000000000094d */ /* 0x000fea0003800000 */
[----:B------:R-:W0:Y:S01]  /*03e0*/  LDC.64 R8, c[0x0][0x398] ;  /* 0x0000e600ff087b82 */ /* 0x000e220000000a00 */
[----:B------:R-:W2:Y:S01]  /*03f0*/  LDG.E.64 R6, desc[UR6][R6.64] ;  /* 0x0000000606067981 */ /* 0x000ea2000c1e1b00 */
[----:B------:R-:W1:Y:S01]  /*0400*/  LDCU UR4, c[0x0][0x3c8] ;  /* 0x00007900ff0477ac */ /* 0x000e620008000800 */
[----:B------:R-:W3:Y:S05]  /*0410*/  LDCU UR5, c[0x0][0x3c4] ;  /* 0x00007880ff0577ac */ /* 0x000eea0008000800 */
[----:B------:R-:W4:Y:S08]  /*0420*/  LDC.64 R4, c[0x0][0x3a0] ;  /* 0x0000e800ff047b82 */ /* 0x000f300000000a00 */
[----:B------:R-:W5:Y:S01]  /*0430*/  LDC.64 R10, c[0x0][0x390] ;  /* 0x0000e400ff0a7b82 */ /* 0x000f620000000a00 */
[----:B0-----:R-:W-:-:S07]  /*0440*/  IMAD.WIDE.U32 R8, R0, 0x4, R8 ;  /* 0x0000000400087825 */ /* 0x001fce00078e0008 */
[----:B------:R-:W0:Y:S01]  /*0450*/  LDC.64 R12, c[0x0][0x3a8] ;  /* 0x0000ea00ff0c7b82 */ /* 0x000e220000000a00 */
[----:B------:R-:W4:Y:S07]  /*0460*/  LDG.E R9, desc[UR6][R8.64] ;  /* 0x0000000608097981 */ /* 0x000f2e000c1e1900 */
[----:B------:R-:W0:Y:S01]  /*0470*/  LDC.64 R14, c[0x0][0x3b0] ;  /* 0x0000ec00ff0e7b82 */ /* 0x000e220000000a00 */
[----:B-----5:R-:W-:-:S06]  /*0480*/  IMAD.WIDE.U32 R2, R3, 0x4, R10 ;  /* 0x0000000403027825 */ /* 0x020fcc00078e000a */
[----:B------:R-:W1:Y:S01]  /*0490*/  LDG.E R2, desc[UR6][R2.64] ;  /* 0x0000000602027981 */ /* 0x000e62000c1e1900 */
[----:B----4-:R-:W-:-:S05]  /*04a0*/  IMAD.WIDE R4, R9, 0x8, R4 ;  /* 0x0000000809047825 */ /* 0x010fca00078e0204 */
[----:B------:R-:W2:Y:S01]  /*04b0*/  LDG.E.64 R10, desc[UR6][R4.64] ;  /* 0x00000006040a7981 */ /* 0x000ea2000c1e1b00 */
[----:B-1----:R-:W-:Y:S02]  /*04c0*/  IMAD R17, R2, UR4, R9 ;  /* 0x0000000402117c24 */ /* 0x002fe4000f8e0209 */
[----:B---3--:R-:W-:-:S04]  /*04d0*/  IMAD R19, R9, UR5, R2 ;  /* 0x0000000509137c24 */ /* 0x008fc8000f8e0202 */
[----:B0-----:R-:W-:Y:S01]  /*04e0*/  IMAD.WIDE R2, R19, 0x4, R14 ;  /* 0x0000000413027825 */ /* 0x001fe200078e020e */
[----:B--2---:R-:W-:-:S04]  /*04f0*/  IADD3 R8, P0, PT, R6, R10, RZ ;  /* 0x0000000a06087210 */ /* 0x004fc80007f1e0ff */
[----:B------:R-:W-:Y:S01]  /*0500*/  IADD3.X R9, PT, PT, R7, R11, RZ, P0, !PT ;  /* 0x0000000b07097210 */ /* 0x000fe200007fe4ff */
[----:B------:R-:W-:-:S04]  /*0510*/  IMAD.WIDE R6, R17, 0x4, R12 ;  /* 0x0000000411067825 */ /* 0x000fc800078e020c */
[----:B------:R-:W-:Y:S01]  /*0520*/  IMAD.MOV.U32 R11, RZ, RZ, 0x1 ;  /* 0x00000001ff0b7424 */ /* 0x000fe200078e00ff */
[----:B------:R-:W-:Y:S04]  /*0530*/  STG.E.64 desc[UR6][R4.64], R8 ;  /* 0x0000000804007986 */ /* 0x000fe8000c101b06 */
[----:B------:R-:W-:Y:S04]  /*0540*/  STG.E desc[UR6][R6.64], R11 ;  /* 0x0000000b06007986 */ /* 0x000fe8000c101906 */
[----:B------:R-:W-:Y:S01]  /*0550*/  STG.E desc[UR6][R2.64], R11 ;  /* 0x0000000b02007986 */ /* 0x000fe2000c101906 */
[----:B------:R-:W-:Y:S05]  /*0560*/  EXIT ;  /* 0x000000000000794d */ /* 0x000fea0003800000 */
.L_x_72:
        /* <DEDUP_REMOVED lines=9> */
.L_x_179:


//--------------------- .text._Z6printlPxii       --------------------------
	.section	.text._Z6printlPxii,"ax",@progbits
	.align	128
        .global         _Z6printlPxii
        .type           _Z6printlPxii,@function
        .size           _Z6printlPxii,(.L_x_180 - _Z6printlPxii)
        .other          _Z6printlPxii,@"STO_CUDA_ENTRY STV_DEFAULT"
_Z6printlPxii:
.text._Z6printlPxii:
[----:B------:R-:W0:Y:S01]  /*0000*/  LDC R1, c[0x0][0x37c] ;  /* 0x0000df00ff017b82 */ /* 0x000e220000000800 */
[----:B------:R-:W1:Y:S01]  /*0010*/  LDCU UR36, c[0x0][0x388] ;  /* 0x00007100ff2477ac */ /* 0x000e620008000800 */
[----:B0-----:R-:W-:Y:S01]  /*0020*/  VIADD R1, R1, 0xfffffff8 ;  /* 0xfffffff801017836 */ /* 0x001fe20000000000 */
[----:B------:R-:W0:Y:S04]  /*0030*/  LDCU UR38, c[0x0][0x2f8] ;  /* 0x00005f00ff2677ac */ /* 0x000e280008000800 */
[----:B------:R-:W-:Y:S01]  /*0040*/  R2UR UR4, R1 ;  /* 0x00000000010472ca */ /* 0x000fe200000e0000 */
[----:B------:R-:W2:Y:S01]  /*0050*/  LDCU UR39, c[0x0][0x2fc] ;  /* 0x00005f80ff2777ac */ /* 0x000ea20008000800 */
[----:B-1----:R-:W-:-:S06]  /*0060*/  UISETP.GE.AND UP0, UPT, UR36, 0x1, UPT ;  /* 0x000000012400788c */ /* 0x002fcc000bf06270 */
[----:B------:R-:W-:-:S13]  /*0070*/  PLOP3.LUT P0, PT, PT, PT, UP0, 0x80, 0x8 ;  /* 0x000000000008781c */ /* 0x000fda0003f0f008 */
[----:B0-2---:R-:W-:Y:S05]  /*0080*/  @!P0 EXIT ;  /* 0x000000000000894d */ /* 0x005fea0003800000 */
[----:B------:R-:W0:Y:S01]  /*0090*/  LDCU UR40, c[0x0][0x38c] ;  /* 0x00007180ff2877ac */ /* 0x000e220008000800 */
[----:B------:R-:W-:-:S04]  /*00a0*/  UIADD3 UR38, UP0, UPT, UR4, UR38, URZ ;  /* 0x0000002604267290 */ /* 0x000fc8000ff1e0ff */
[----:B------:R-:W-:Y:S02]  /*00b0*/  UIADD3.X UR39, UPT, UPT, URZ, UR39, URZ, UP0, !UPT ;  /* 0x00000027ff277290 */ /* 0x000fe400087fe4ff */
[----:B0-----:R-:W-:-:S09]  /*00c0*/  UISETP.GE.AND UP0, UPT, UR40, 0x1, UPT ;  /* 0x000000012800788c */ /* 0x001fd2000bf06270 */
[----:B------:R-:W-:Y:S05]  /*00d0*/  BRA.U !UP0, `(.L_x_73) ;  /* 0x0000001908607547 */ /* 0x000fea000b800000 */
[----:B------:R-:W-:Y:S01]  /*00e0*/  IMAD.MOV.U32 R19, RZ, RZ, RZ ;  /* 0x000000ffff137224 */ /* 0x000fe200078e00ff */
[----:B------:R-:W-:Y:S02]  /*00f0*/  ULOP3.LUT UR42, UR40, 0xf, URZ, 0xc0, !UPT ;  /* 0x0000000f282a7892 */ /* 0x000fe4000f8ec0ff */
[----:B------:R-:W-:Y:S01]  /*0100*/  ULOP3.LUT UR43, UR40, 0x7, URZ, 0xc0, !UPT ;  /* 0x00000007282b7892 */ /* 0x000fe2000f8ec0ff */
[----:B------:R-:W0:Y:S01]  /*0110*/  LDCU.64 UR36, c[0x0][0x358] ;  /* 0x00006b00ff2477ac */ /* 0x000e220008000a00 */
[----:B------:R-:W1:Y:S01]  /*0120*/  LDCU UR41, c[0x0][0x38c] ;  /* 0x00007180ff2977ac */ /* 0x000e620008000800 */
[----:B------:R-:W-:-:S12]  /*0130*/  ULOP3.LUT UR40, UR40, 0x3, URZ, 0xc0, !UPT ;  /* 0x0000000328287892 */ /* 0x000fd8000f8ec0ff */
.L_x_110:
[----:B------:R-:W2:Y:S01]  /*0140*/  LDCU UR4, c[0x0][0x38c] ;  /* 0x00007180ff0477ac */ /* 0x000ea20008000800 */
[----:B------:R-:W-:Y:S01]  /*0150*/  IMAD.MOV.U32 R2, RZ, RZ, RZ ;  /* 0x000000ffff027224 */ /* 0x000fe200078e00ff */
[----:B--2---:R-:W-:Y:S02]  /*0160*/  UISETP.GE.U32.AND UP0, UPT, UR4, 0x10, UPT ;  /* 0x000000100400788c */ /* 0x004fe4000bf06070 */
[----:B------:R-:W-:-:S07]  /*0170*/  IMAD R23, R19, UR4, RZ ;  /* 0x0000000413177c24 */ /* 0x000fce000f8e02ff */
[----:B------:R-:W-:Y:S05]  /*0180*/  BRA.U !UP0, `(.L_x_74) ;  /* 0x0000000908c87547 */ /* 0x000fea000b800000 */
[----:B------:R-:W2:Y:S01]  /*0190*/  LDC.64 R2, c[0x0][0x380] ;  /* 0x0000e000ff027b82 */ /* 0x000ea20000000a00 */
[----:B------:R-:W-:Y:S01]  /*01a0*/  ULOP3.LUT UR4, UR4, 0x7ffffff0, URZ, 0xc0, !UPT ;  /* 0x7ffffff004047892 */ /* 0x000fe2000f8ec0ff */
[----:B------:R-:W-:Y:S03]  /*01b0*/  BSSY.RECONVERGENT B6, `(.L_x_74) ;  /* 0x00000af000067945 */ /* 0x000fe60003800200 */
[----:B------:R-:W-:-:S06]  /*01c0*/  UIADD3 UR4, UPT, UPT, -UR4, URZ, URZ ;  /* 0x000000ff04047290 */ /* 0x000fcc000fffe1ff */
[----:B------:R-:W-:Y:S01]  /*01d0*/  MOV R22, UR4 ;  /* 0x0000000400167c02 */ /* 0x000fe20008000f00 */
[----:B--2---:R-:W-:-:S03]  /*01e0*/  IMAD.WIDE.U32 R2, R23, 0x8, R2 ;  /* 0x0000000817027825 */ /* 0x004fc600078e0002 */
[----:B------:R-:W-:-:S05]  /*01f0*/  IADD3 R16, P0, PT, R2, 0x40, RZ ;  /* 0x0000004002107810 */ /* 0x000fca0007f1e0ff */
[----:B------:R-:W-:-:S08]  /*0200*/  IMAD.X R17, RZ, RZ, R3, P0 ;  /* 0x000000ffff117224 */ /* 0x000fd000000e0603 */
.L_x_91:
[----:B0-----:R-:W2:Y:S01]  /*0210*/  LDG.E.64 R8, desc[UR36][R16.64+-0x40] ;  /* 0xffffc02410087981 */ /* 0x001ea2000c1e1b00 */
[----:B------:R-:W-:Y:S01]  /*0220*/  MOV R0, 0x180 ;  /* 0x0000018000007802 */ /* 0x000fe20000000f00 */
[----:B------:R-:W0:Y:S01]  /*0230*/  LDCU.64 UR4, c[0x4][0x168] ;  /* 0x01002d00ff0477ac */ /* 0x000e220008000a00 */
[----:B------:R-:W-:Y:S01]  /*0240*/  MOV R6, UR38 ;  /* 0x0000002600067c02 */ /* 0x000fe20008000f00 */
[----:B------:R-:W-:Y:S01]  /*0250*/  IMAD.U32 R7, RZ, RZ, UR39 ;  /* 0x00000027ff077e24 */ /* 0x000fe2000f8e00ff */
[----:B------:R3:W4:Y:S01]  /*0260*/  LDC.64 R10, c[0x4][R0] ;  /* 0x01000000000a7b82 */ /* 0x0007220000000a00 */
[----:B-1----:R-:W-:-:S06]  /*0270*/  ULOP3.LUT UR6, UR41, 0x7ffffff0, URZ, 0xc0, !UPT ;  /* 0x7ffffff029067892 */ /* 0x002fcc000f8ec0ff */
[----:B------:R-:W-:Y:S02]  /*0280*/  IMAD.U32 R2, RZ, RZ, UR6 ;  /* 0x00000006ff027e24 */ /* 0x000fe4000f8e00ff */
[----:B0-----:R-:W-:Y:S02]  /*0290*/  IMAD.U32 R4, RZ, RZ, UR4 ;  /* 0x00000004ff047e24 */ /* 0x001fe4000f8e00ff */
[----:B------:R-:W-:Y:S01]  /*02a0*/  IMAD.U32 R5, RZ, RZ, UR5 ;  /* 0x00000005ff057e24 */ /* 0x000fe2000f8e00ff */
[----:B--2-4-:R3:W-:Y:S06]  /*02b0*/  STL.64 [R1], R8 ;  /* 0x0000000801007387 */ /* 0x0147ec0000100a00 */
[----:B------:R-:W-:-:S07]  /*02c0*/  LEPC R20, `(.L_x_75) ;  /* 0x000000001014794e */ /* 0x000fce0000000000 */
[----:B---3--:R-:W-:Y:S05]  /*02d0*/  CALL.ABS.NOINC R10 ;  /* 0x000000000a007343 */ /* 0x008fea0003c00000 */
.L_x_75:
[----:B------:R-:W2:Y:S01]  /*02e0*/  LDG.E.64 R8, desc[UR36][R16.64+-0x38] ;  /* 0xffffc82410087981 */ /* 0x000ea2000c1e1b00 */
[----:B------:R-:W-:Y:S01]  /*02f0*/  MOV R18, 0x180 ;  /* 0x0000018000127802 */ /* 0x000fe20000000f00 */
[----:B------:R-:W0:Y:S01]  /*0300*/  LDCU.64 UR4, c[0x4][0x168] ;  /* 0x01002d00ff0477ac */ /* 0x000e220008000a00 */
[----:B------:R-:W-:Y:S02]  /*0310*/  IMAD.U32 R6, RZ, RZ, UR38 ;  /* 0x00000026ff067e24 */ /* 0x000fe4000f8e00ff */
[----:B------:R1:W3:Y:S01]  /*0320*/  LDC.64 R10, c[0x4][R18] ;  /* 0x01000000120a7b82 */ /* 0x0002e20000000a00 */
[----:B------:R-:W-:Y:S02]  /*0330*/  IMAD.U32 R7, RZ, RZ, UR39 ;  /* 0x00000027ff077e24 */ /* 0x000fe4000f8e00ff */
[----:B0-----:R-:W-:Y:S01]  /*0340*/  IMAD.U32 R4, RZ, RZ, UR4 ;  /* 0x00000004ff047e24 */ /* 0x001fe2000f8e00ff */
[----:B------:R-:W-:Y:S01]  /*0350*/  MOV R5, UR5 ;  /* 0x0000000500057c02 */ /* 0x000fe20008000f00 */
[----:B--23--:R1:W-:Y:S06]  /*0360*/  STL.64 [R1], R8 ;  /* 0x0000000801007387 */ /* 0x00c3ec0000100a00 */
[----:B------:R-:W-:-:S07]  /*0370*/  LEPC R20, `(.L_x_76) ;  /* 0x000000001014794e */ /* 0x000fce0000000000 */
[----:B-1----:R-:W-:Y:S05]  /*0380*/  CALL.ABS.NOINC R10 ;  /* 0x000000000a007343 */ /* 0x002fea0003c00000 */
.L_x_76:
[----:B------:R-:W2:Y:S01]  /*0390*/  LDG.E.64 R10, desc[UR36][R16.64+-0x30] ;  /* 0xffffd024100a7981 */ /* 0x000ea2000c1e1b00 */
[----:B------:R0:W1:Y:S01]  /*03a0*/  LDC.64 R8, c[0x4][R18] ;  /* 0x0100000012087b82 */ /* 0x0000620000000a00 */
[----:B------:R-:W3:Y:S01]  /*03b0*/  LDCU.64 UR4, c[0x4][0x168] ;  /* 0x01002d00ff0477ac */ /* 0x000ee20008000a00 */
[----:B------:R-:W-:Y:S02]  /*03c0*/  IMAD.U32 R6, RZ, RZ, UR38 ;  /* 0x00000026ff067e24 */ /* 0x000fe4000f8e00ff */
[----:B------:R-:W-:Y:S02]  /*03d0*/  IMAD.U32 R7, RZ, RZ, UR39 ;  /* 0x00000027ff077e24 */ /* 0x000fe4000f8e00ff */
[----:B---3--:R-:W-:Y:S01]  /*03e0*/  IMAD.U32 R4, RZ, RZ, UR4 ;  /* 0x00000004ff047e24 */ /* 0x008fe2000f8e00ff */
[----:B------:R-:W-:Y:S01]  /*03f0*/  MOV R5, UR5 ;  /* 0x0000000500057c02 */ /* 0x000fe20008000f00 */
[----:B-12---:R0:W-:Y:S06]  /*0400*/  STL.64 [R1], R10 ;  /* 0x0000000a01007387 */ /* 0x0061ec0000100a00 */
[----:B------:R-:W-:-:S07]  /*0410*/  LEPC R20, `(.L_x_77) ;  /* 0x000000001014794e */ /* 0x000fce0000000000 */
[----:B0-----:R-:W-:Y:S05]  /*0420*/  CALL.ABS.NOINC R8 ;  /* 0x0000000008007343 */ /* 0x001fea0003c00000 */
.L_x_77:
        /* <DEDUP_REMOVED lines=10> */
.L_x_78:
        /* <DEDUP_REMOVED lines=10> */
.L_x_79:
        /* <DEDUP_REMOVED lines=10> */
.L_x_80:
        /* <DEDUP_REMOVED lines=10> */
.L_x_81:
        /* <DEDUP_REMOVED lines=10> */
.L_x_82:
        /* <DEDUP_REMOVED lines=10> */
.L_x_83:
        /* <DEDUP_REMOVED lines=10> */
.L_x_84:
        /* <DEDUP_REMOVED lines=10> */
.L_x_85:
        /* <DEDUP_REMOVED lines=10> */
.L_x_86:
        /* <DEDUP_REMOVED lines=10> */
.L_x_87:
        /* <DEDUP_REMOVED lines=10> */
.L_x_88:
        /* <DEDUP_REMOVED lines=10> */
.L_x_89:
        /* <DEDUP_REMOVED lines=10> */
.L_x_90:
[----:B------:R-:W-:Y:S01]  /*0c50*/  VIADD R22, R22, 0x10 ;  /* 0x0000001016167836 */ /* 0x000fe20000000000 */
[----:B------:R-:W-:-:S04]  /*0c60*/  IADD3 R16, P1, PT, R16, 0x80, RZ ;  /* 0x0000008010107810 */ /* 0x000fc80007f3e0ff */
[----:B------:R-:W-:Y:S02]  /*0c70*/  ISETP.NE.AND P0, PT, R22, RZ, PT ;  /* 0x000000ff1600720c */ /* 0x000fe40003f05270 */
[----:B------:R-:W-:-:S11]  /*0c80*/  IADD3.X R17, PT, PT, RZ, R17, RZ, P1, !PT ;  /* 0x00000011ff117210 */ /* 0x000fd60000ffe4ff */
[----:B------:R-:W-:Y:S05]  /*0c90*/  @P0 BRA `(.L_x_91) ;  /* 0xfffffff4005c0947 */ /* 0x000fea000383ffff */
[----:B------:R-:W-:Y:S05]  /*0ca0*/  BSYNC.RECONVERGENT B6 ;  /* 0x0000000000067941 */ /* 0x000fea0003800200 */
.L_x_74:
[----:B------:R-:W-:-:S09]  /*0cb0*/  UISETP.NE.AND UP0, UPT, UR42, URZ, UPT ;  /* 0x000000ff2a00728c */ /* 0x000fd2000bf05270 */
[----:B------:R-:W-:Y:S05]  /*0cc0*/  BRA.U !UP0, `(.L_x_92) ;  /* 0x0000000d08307547 */ /* 0x000fea000b800000 */
[----:B------:R-:W2:Y:S01]  /*0cd0*/  LDC R18, c[0x0][0x2f8] ;  /* 0x0000be00ff127b82 */ /* 0x000ea20000000800 */
[----:B------:R-:W-:-:S04]  /*0ce0*/  UIADD3 UR4, UPT, UPT, UR42, -0x1, URZ ;  /* 0xffffffff2a047890 */ /* 0x000fc8000fffe0ff */
[----:B------:R-:W-:Y:S01]  /*0cf0*/  UISETP.GE.U32.AND UP0, UPT, UR4, 0x7, UPT ;  /* 0x000000070400788c */ /* 0x000fe2000bf06070 */
[----:B--2---:R-:W-:-:S08]  /*0d00*/  IADD3 R18, PT, PT, -R18, UR38, RZ ;  /* 0x0000002612127c10 */ /* 0x004fd0000fffe1ff */
[----:B------:R-:W-:Y:S05]  /*0d10*/  BRA.U !UP0, `(.L_x_93) ;  /* 0x00000005086c7547 */ /* 0x000fea000b800000 */
[----:B------:R-:W2:Y:S01]  /*0d20*/  LDC.64 R8, c[0x0][0x380] ;  /* 0x0000e000ff087b82 */ /* 0x000ea20000000a00 */
[----:B------:R-:W-:Y:S01]  /*0d30*/  IMAD.IADD R3, R23, 0x1, R2 ;  /* 0x0000000117037824 */ /* 0x000fe200078e0202 */
[----:B------:R-:W-:Y:S01]  /*0d40*/  MOV R22, 0x180 ;  /* 0x0000018000167802 */ /* 0x000fe20000000f00 */
[----:B------:R-:W3:Y:S02]  /*0d50*/  LDCU.64 UR4, c[0x4][0x168] ;  /* 0x01002d00ff0477ac */ /* 0x000ee40008000a00 */
[----:B--2---:R-:W-:-:S06]  /*0d60*/  IMAD.WIDE.U32 R8, R3, 0x8, R8 ;  /* 0x0000000803087825 */ /* 0x004fcc00078e0008 */
[----:B0-----:R-:W2:Y:S01]  /*0d70*/  LDG.E.64 R8, desc[UR36][R8.64] ;  /* 0x0000002408087981 */ /* 0x001ea2000c1e1b00 */
[----:B------:R0:W4:Y:S01]  /*0d80*/  LDC.64 R10, c[0x4][R22] ;  /* 0x01000000160a7b82 */ /* 0x0001220000000a00 */
[----:B---3--:R-:W-:Y:S01]  /*0d90*/  IMAD.U32 R4, RZ, RZ, UR4 ;  /* 0x00000004ff047e24 */ /* 0x008fe2000f8e00ff */
[----:B------:R-:W-:Y:S01]  /*0da0*/  MOV R6, UR38 ;  /* 0x0000002600067c02 */ /* 0x000fe20008000f00 */
[----:B------:R-:W-:Y:S02]  /*0db0*/  IMAD.U32 R5, RZ, RZ, UR5 ;  /* 0x00000005ff057e24 */ /* 0x000fe4000f8e00ff */
[----:B------:R-:W-:Y:S01]  /*0dc0*/  IMAD.U32 R7, RZ, RZ, UR39 ;  /* 0x00000027ff077e24 */ /* 0x000fe2000f8e00ff */
[----:B--2-4-:R0:W-:Y:S06]  /*0dd0*/  STL.64 [R18], R8 ;  /* 0x0000000812007387 */ /* 0x0141ec0000100a00 */
[----:B------:R-:W-:-:S07]  /*0de0*/  LEPC R20, `(.L_x_94) ;  /* 0x000000001014794e */ /* 0x000fce0000000000 */
[----:B01----:R-:W-:Y:S05]  /*0df0*/  CALL.ABS.NOINC R10 ;  /* 0x000000000a007343 */ /* 0x003fea0003c00000 */
.L_x_94:
[----:B------:R-:W0:Y:S01]  /*0e00*/  LDCU.64 UR4, c[0x0][0x380] ;  /* 0x00007000ff0477ac */ /* 0x000e220008000a00 */
[----:B------:R-:W-:-:S05]  /*0e10*/  IADD3 R0, P0, PT, R23, R2, RZ ;  /* 0x0000000217007210 */ /* 0x000fca0007f1e0ff */
[----:B------:R-:W-:Y:S01]  /*0e20*/  IMAD.X R3, RZ, RZ, RZ, P0 ;  /* 0x000000ffff037224 */ /* 0x000fe200000e06ff */
[----:B0-----:R-:W-:-:S04]  /*0e30*/  LEA R16, P0, R0, UR4, 0x3 ;  /* 0x0000000400107c11 */ /* 0x001fc8000f8018ff */
[----:B------:R-:W-:Y:S01]  /*0e40*/  LEA.HI.X R17, R0, UR5, R3, 0x3, P0 ;  /* 0x0000000500117c11 */ /* 0x000fe200080f1c03 */
[----:B------:R0:W1:Y:S01]  /*0e50*/  LDC.64 R10, c[0x4][R22] ;  /* 0x01000000160a7b82 */ /* 0x0000620000000a00 */
[----:B------:R-:W2:Y:S03]  /*0e60*/  LDCU.64 UR4, c[0x4][0x168] ;  /* 0x01002d00ff0477ac */ /* 0x000ea60008000a00 */
[----:B------:R-:W3:Y:S01]  /*0e70*/  LDG.E.64 R8, desc[UR36][R16.64+0x8] ;  /* 0x0000082410087981 */ /* 0x000ee2000c1e1b00 */
[----:B------:R-:W-:Y:S02]  /*0e80*/  IMAD.U32 R6, RZ, RZ, UR38 ;  /* 0x00000026ff067e24 */ /* 0x000fe4000f8e00ff */
[----:B------:R-:W-:Y:S02]  /*0e90*/  IMAD.U32 R7, RZ, RZ, UR39 ;  /* 0x00000027ff077e24 */ /* 0x000fe4000f8e00ff */
[----:B--2---:R-:W-:Y:S01]  /*0ea0*/  IMAD.U32 R4, RZ, RZ, UR4 ;  /* 0x00000004ff047e24 */ /* 0x004fe2000f8e00ff */
[----:B------:R-:W-:Y:S01]  /*0eb0*/  MOV R5, UR5 ;  /* 0x0000000500057c02 */ /* 0x000fe20008000f00 */
[----:B-1-3--:R0:W-:Y:S06]  /*0ec0*/  STL.64 [R18], R8 ;  /* 0x0000000812007387 */ /* 0x00a1ec0000100a00 */
[----:B------:R-:W-:-:S07]  /*0ed0*/  LEPC R20, `(.L_x_95) ;  /* 0x000000001014794e */ /* 0x000fce0000000000 */
[----:B0-----:R-:W-:Y:S05]  /*0ee0*/  CALL.ABS.NOINC R10 ;  /* 0x000000000a007343 */ /* 0x001fea0003c00000 */
.L_x_95:
        /* <DEDUP_REMOVED lines=11> */
.L_x_96:
        /* <DEDUP_REMOVED lines=10> */
.L_x_97:
        /* <DEDUP_REMOVED lines=10> */
.L_x_98:
        /* <DEDUP_REMOVED lines=10> */
.L_x_99:
        /* <DEDUP_REMOVED lines=10> */
.L_x_100:
        /* <DEDUP_REMOVED lines=10> */
.L_x_101:
[----:B------:R-:W-:-:S07]  /*12c0*/  VIADD R2, R2, 0x8 ;  /* 0x0000000802027836 */ /* 0x000fce0000000000 */
.L_x_93:
[----:B------:R-:W-:-:S09]  /*12d0*/  UISETP.NE.AND UP0, UPT, UR43, URZ, UPT ;  /* 0x000000ff2b00728c */ /* 0x000fd2000bf05270 */
[----:B------:R-:W-:Y:S05]  /*12e0*/  BRA.U !UP0, `(.L_x_92) ;  /* 0x0000000508a87547 */ /* 0x000fea000b800000 */
[----:B------:R-:W-:-:S04]  /*12f0*/  UIADD3 UR4, UPT, UPT, UR43, -0x1, URZ ;  /* 0xffffffff2b047890 */ /* 0x000fc8000fffe0ff */
[----:B------:R-:W-:-:S09]  /*1300*/  UISETP.GE.U32.AND UP0, UPT, UR4, 0x3, UPT ;  /* 0x000000030400788c */ /* 0x000fd2000bf06070 */
[----:B------:R-:W-:Y:S05]  /*1310*/  BRA.U !UP0, `(.L_x_102) ;  /* 0x0000000108cc7547 */ /* 0x000fea000b800000 */
[----:B------:R-:W2:Y:S01]  /*1320*/  LDC.64 R8, c[0x0][0x380] ;  /* 0x0000e000ff087b82 */ /* 0x000ea20000000a00 */
[----:B------:R-:W-:Y:S01]  /*1330*/  IADD3 R3, PT, PT, R23, R2, RZ ;  /* 0x0000000217037210 */ /* 0x000fe20007ffe0ff */
[----:B------:R-:W3:Y:S04]  /*1340*/  LDCU.64 UR4, c[0x4][0x168] ;  /* 0x01002d00ff0477ac */ /* 0x000ee80008000a00 */
[----:B--2---:R-:W-:-:S06]  /*1350*/  IMAD.WIDE.U32 R8, R3, 0x8, R8 ;  /* 0x0000000803087825 */ /* 0x004fcc00078e0008 */
[----:B0-----:R-:W2:Y:S01]  /*1360*/  LDG.E.64 R8, desc[UR36][R8.64] ;  /* 0x0000002408087981 */ /* 0x001ea2000c1e1b00 */
[----:B------:R-:W-:Y:S01]  /*1370*/  MOV R22, 0x180 ;  /* 0x0000018000167802 */ /* 0x000fe20000000f00 */
[----:B---3--:R-:W-:Y:S01]  /*1380*/  IMAD.U32 R4, RZ, RZ, UR4 ;  /* 0x00000004ff047e24 */ /* 0x008fe2000f8e00ff */
[----:B------:R-:W-:Y:S01]  /*1390*/  MOV R7, UR39 ;  /* 0x0000002700077c02 */ /* 0x000fe20008000f00 */
[----:B------:R-:W-:Y:S01]  /*13a0*/  IMAD.U32 R5, RZ, RZ, UR5 ;  /* 0x00000005ff057e24 */ /* 0x000fe2000f8e00ff */
[----:B------:R0:W3:Y:S01]  /*13b0*/  LDC.64 R10, c[0x4][R22] ;  /* 0x01000000160a7b82 */ /* 0x0000e20000000a00 */
[----:B------:R-:W-:Y:S01]  /*13c0*/  IMAD.U32 R6, RZ, RZ, UR38 ;  /* 0x00000026ff067e24 */ /* 0x000fe2000f8e00ff */
[----:B--23--:R0:W-:Y:S06]  /*13d0*/  STL.64 [R18], R8 ;  /* 0x0000000812007387 */ /* 0x00c1ec0000100a00 */
[----:B------:R-:W-:-:S07]  /*13e0*/  LEPC R20, `(.L_x_103) ;  /* 0x000000001014794e */ /* 0x000fce0000000000 */
[----:B01----:R-:W-:Y:S05]  /*13f0*/  CALL.ABS.NOINC R10 ;  /* 0x000000000a007343 */ /* 0x003fea0003c00000 */
.L_x_103:
        /* <DEDUP_REMOVED lines=8> */
[----:B------:R-:W-:Y:S01]  /*1480*/  MOV R6, UR38 ;  /* 0x0000002600067c02 */ /* 0x000fe20008000f00 */
[----:B------:R-:W-:Y:S02]  /*1490*/  IMAD.U32 R7, RZ, RZ, UR39 ;  /* 0x00000027ff077e24 */ /* 0x000fe4000f8e00ff */
[----:B--2---:R-:W-:Y:S02]  /*14a0*/  IMAD.U32 R4, RZ, RZ, UR4 ;  /* 0x00000004ff047e24 */ /* 0x004fe4000f8e00ff */
[----:B------:R-:W-:Y:S01]  /*14b0*/  IMAD.U32 R5, RZ, RZ, UR5 ;  /* 0x00000005ff057e24 */ /* 0x000fe2000f8e00ff */
[----:B-1-3--:R0:W-:Y:S06]  /*14c0*/  STL.64 [R18], R8 ;  /* 0x0000000812007387 */ /* 0x00a1ec0000100a00 */
[----:B------:R-:W-:-:S07]  /*14d0*/  LEPC R20, `(.L_x_104) ;  /* 0x000000001014794e */ /* 0x000fce0000000000 */
[----:B0-----:R-:W-:Y:S05]  /*14e0*/  CALL.ABS.NOINC R10 ;  /* 0x000000000a007343 */ /* 0x001fea0003c00000 */
.L_x_104:
[----:B------:R-:W2:Y:S01]  /*14f0*/  LDG.E.64 R8, desc[UR36][R16.64+0x10] ;  /* 0x0000102410087981 */ /* 0x000ea2000c1e1b00 */
[----:B------:R-:W-:Y:S01]  /*1500*/  MOV R22, 0x180 ;  /* 0x0000018000167802 */ /* 0x000fe20000000f00 */
[----:B------:R-:W0:Y:S01]  /*1510*/  LDCU.64 UR4, c[0x4][0x168] ;  /* 0x01002d00ff0477ac */ /* 0x000e220008000a00 */
[----:B------:R-:W-:Y:S01]  /*1520*/  MOV R6, UR38 ;  /* 0x0000002600067c02 */ /* 0x000fe20008000f00 */
[----:B------:R-:W-:Y:S01]  /*1530*/  IMAD.U32 R7, RZ, RZ, UR39 ;  /* 0x00000027ff077e24 */ /* 0x000fe2000f8e00ff */
[----:B------:R1:W3:Y:S01]  /*1540*/  LDC.64 R10, c[0x4][R22] ;  /* 0x01000000160a7b82 */ /* 0x0002e20000000a00 */
[----:B0-----:R-:W-:Y:S02]  /*1550*/  IMAD.U32 R4, RZ, RZ, UR4 ;  /* 0x00000004ff047e24 */ /* 0x001fe4000f8e00ff */
[----:B------:R-:W-:Y:S01]  /*1560*/  IMAD.U32 R5, RZ, RZ, UR5 ;  /* 0x00000005ff057e24 */ /* 0x000fe2000f8e00ff */
[----:B--23--:R1:W-:Y:S06]  /*1570*/  STL.64 [R18], R8 ;  /* 0x0000000812007387 */ /* 0x00c3ec0000100a00 */
[----:B------:R-:W-:-:S07]  /*1580*/  LEPC R20, `(.L_x_105) ;  /* 0x000000001014794e */ /* 0x000fce0000000000 */
[----:B-1----:R-:W-:Y:S05]  /*1590*/  CALL.ABS.NOINC R10 ;  /* 0x000000000a007343 */ /* 0x002fea0003c00000 */
.L_x_105:
[----:B------:R-:W2:Y:S01]  /*15a0*/  LDG.E.64 R16, desc[UR36][R16.64+0x18] ;  /* 0x0000182410107981 */ /* 0x000ea2000c1e1b00 */
[----:B------:R0:W1:Y:S01]  /*15b0*/  LDC.64 R8, c[0x4][R22] ;  /* 0x0100000016087b82 */ /* 0x0000620000000a00 */
[----:B------:R-:W3:Y:S01]  /*15c0*/  LDCU.64 UR4, c[0x4][0x168] ;  /* 0x01002d00ff0477ac */ /* 0x000ee20008000a00 */
[----:B------:R-:W-:Y:S01]  /*15d0*/  MOV R6, UR38 ;  /* 0x0000002600067c02 */ /* 0x000fe20008000f00 */
[----:B------:R-:W-:Y:S02]  /*15e0*/  IMAD.U32 R7, RZ, RZ, UR39 ;  /* 0x00000027ff077e24 */ /* 0x000fe4000f8e00ff */
[----:B---3--:R-:W-:Y:S02]  /*15f0*/  IMAD.U32 R4, RZ, RZ, UR4 ;  /* 0x00000004ff047e24 */ /* 0x008fe4000f8e00ff */
[----:B------:R-:W-:Y:S01]  /*1600*/  IMAD.U32 R5, RZ, RZ, UR5 ;  /* 0x00000005ff057e24 */ /* 0x000fe2000f8e00ff */
[----:B-12---:R0:W-:Y:S06]  /*1610*/  STL.64 [R18], R16 ;  /* 0x0000001012007387 */ /* 0x0061ec0000100a00 */
[----:B------:R-:W-:-:S07]  /*1620*/  LEPC R20, `(.L_x_106) ;  /* 0x000000001014794e */ /* 0x000fce0000000000 */
[----:B0-----:R-:W-:Y:S05]  /*1630*/  CALL.ABS.NOINC R8 ;  /* 0x0000000008007343 */ /* 0x001fea0003c00000 */
.L_x_106:
[----:B------:R-:W-:-:S07]  /*1640*/  VIADD R2, R2, 0x4 ;  /* 0x0000000402027836 */ /* 0x000fce0000000000 */
.L_x_102:
[----:B------:R-:W-:-:S09]  /*1650*/  UISETP.NE.AND UP0, UPT, UR40, URZ, UPT ;  /* 0x000000ff2800728c */ /* 0x000fd2000bf05270 */
[----:B------:R-:W-:Y:S05]  /*1660*/  BRA.U !UP0, `(.L_x_92) ;  /* 0x0000000108c87547 */ /* 0x000fea000b800000 */
[----:B------:R-:W2:Y:S01]  /*1670*/  LDC.64 R10, c[0x0][0x380] ;  /* 0x0000e000ff0a7b82 */ /* 0x000ea20000000a00 */
[----:B------:R-:W-:Y:S01]  /*1680*/  IMAD.IADD R3, R23, 0x1, R2 ;  /* 0x0000000117037824 */ /* 0x000fe200078e0202 */
[----:B------:R-:W-:Y:S01]  /*1690*/  MOV R8, 0x180 ;  /* 0x0000018000087802 */ /* 0x000fe20000000f00 */
[----:B------:R-:W3:Y:S02]  /*16a0*/  LDCU.64 UR4, c[0x4][0x168] ;  /* 0x01002d00ff0477ac */ /* 0x000ee40008000a00 */
[----:B--2---:R-:W-:-:S06]  /*16b0*/  IMAD.WIDE.U32 R10, R3, 0x8, R10 ;  /* 0x00000008030a7825 */ /* 0x004fcc00078e000a */
[----:B0-----:R-:W2:Y:S01]  /*16c0*/  LDG.E.64 R10, desc[UR36][R10.64] ;  /* 0x000000240a0a7981 */ /* 0x001ea2000c1e1b00 */
[----:B------:R-:W0:Y:S01]  /*16d0*/  LDC.64 R8, c[0x4][R8] ;  /* 0x0100000008087b82 */ /* 0x000e220000000a00 */
[----:B------:R-:W-:Y:S01]  /*16e0*/  MOV R16, UR40 ;  /* 0x0000002800107c02 */ /* 0x000fe20008000f00 */
[----:B---3--:R-:W-:Y:S01]  /*16f0*/  IMAD.U32 R4, RZ, RZ, UR4 ;  /* 0x00000004ff047e24 */ /* 0x008fe2000f8e00ff */
[----:B------:R-:W-:Y:S01]  /*1700*/  MOV R6, UR38 ;  /* 0x0000002600067c02 */ /* 0x000fe20008000f00 */
[----:B------:R-:W-:Y:S01]  /*1710*/  IMAD.U32 R5, RZ, RZ, UR5 ;  /* 0x00000005ff057e24 */ /* 0x000fe2000f8e00ff */
[----:B------:R-:W-:Y:S01]  /*1720*/  ISETP.NE.AND P0, PT, R16, 0x1, PT ;  /* 0x000000011000780c */ /* 0x000fe20003f05270 */
[----:B------:R-:W-:-:S03]  /*1730*/  IMAD.U32 R7, RZ, RZ, UR39 ;  /* 0x00000027ff077e24 */ /* 0x000fc6000f8e00ff */
[----:B------:R-:W-:Y:S01]  /*1740*/  P2R R0, PR, RZ, 0x1 ;  /* 0x00000001ff007803 */ /* 0x000fe20000000000 */
[----:B0-2---:R2:W-:Y:S08]  /*1750*/  STL.64 [R18], R10 ;  /* 0x0000000a12007387 */ /* 0x0055f00000100a00 */
[----:B------:R-:W-:-:S07]  /*1760*/  LEPC R20, `(.L_x_107) ;  /* 0x000000001014794e */ /* 0x000fce0000000000 */
[----:B-12---:R-:W-:Y:S05]  /*1770*/  CALL.ABS.NOINC R8 ;  /* 0x0000000008007343 */ /* 0x006fea0003c00000 */
.L_x_107:
[----:B------:R-:W-:-:S13]  /*1780*/  ISETP.NE.AND P6, PT, R16, 0x1, PT ;  /* 0x000000011000780c */ /* 0x000fda0003fc5270 */
[----:B------:R-:W-:Y:S05]  /*1790*/  @!P6 BRA `(.L_x_92) ;  /* 0x00000000007ce947 */ /* 0x000fea0003800000 */
[----:B------:R-:W0:Y:S01]  /*17a0*/  LDCU.64 UR4, c[0x0][0x380] ;  /* 0x00007000ff0477ac */ /* 0x000e220008000a00 */
[----:B------:R-:W-:-:S05]  /*17b0*/  IADD3 R2, P0, PT, R23, R2, RZ ;  /* 0x0000000217027210 */ /* 0x000fca0007f1e0ff */
[----:B------:R-:W-:Y:S01]  /*17c0*/  IMAD.X R3, RZ, RZ, RZ, P0 ;  /* 0x000000ffff037224 */ /* 0x000fe200000e06ff */
[----:B0-----:R-:W-:-:S04]  /*17d0*/  LEA R16, P0, R2, UR4, 0x3 ;  /* 0x0000000402107c11 */ /* 0x001fc8000f8018ff */
[----:B------:R-:W-:Y:S01]  /*17e0*/  LEA.HI.X R17, R2, UR5, R3, 0x3, P0 ;  /* 0x0000000502117c11 */ /* 0x000fe200080f1c03 */
[----:B------:R-:W0:Y:S04]  /*17f0*/  LDCU.64 UR4, c[0x4][0x168] ;  /* 0x01002d00ff0477ac */ /* 0x000e280008000a00 */
[----:B------:R-:W2:Y:S01]  /*1800*/  LDG.E.64 R10, desc[UR36][R16.64+0x8] ;  /* 0x00000824100a7981 */ /* 0x000ea2000c1e1b00 */
[----:B------:R-:W-:Y:S01]  /*1810*/  MOV R2, 0x180 ;  /* 0x0000018000027802 */ /* 0x000fe20000000f00 */
[----:B------:R-:W-:Y:S01]  /*1820*/  IMAD.U32 R7, RZ, RZ, UR39 ;  /* 0x00000027ff077e24 */ /* 0x000fe2000f8e00ff */
[----:B------:R-:W-:Y:S02]  /*1830*/  MOV R22, UR40 ;  /* 0x0000002800167c02 */ /* 0x000fe40008000f00 */
[----:B------:R1:W3:Y:S01]  /*1840*/  LDC.64 R8, c[0x4][R2] ;  /* 0x0100000002087b82 */ /* 0x0002e20000000a00 */
[----:B------:R-:W-:-:S02]  /*1850*/  MOV R6, UR38 ;  /* 0x0000002600067c02 */ /* 0x000fc40008000f00 */
[----:B------:R-:W-:-:S04]  /*1860*/  ISETP.NE.AND P0, PT, R22, 0x2, PT ;  /* 0x000000021600780c */ /* 0x000fc80003f05270 */
[----:B------:R-:W-:Y:S01]  /*1870*/  P2R R0, PR, RZ, 0x1 ;  /* 0x00000001ff007803 */ /* 0x000fe20000000000 */
[----:B0-----:R-:W-:Y:S02]  /*1880*/  IMAD.U32 R4, RZ, RZ, UR4 ;  /* 0x00000004ff047e24 */ /* 0x001fe4000f8e00ff */
[----:B------:R-:W-:Y:S01]  /*1890*/  IMAD.U32 R5, RZ, RZ, UR5 ;  /* 0x00000005ff057e24 */ /* 0x000fe2000f8e00ff */
[----:B--23--:R1:W-:Y:S06]  /*18a0*/  STL.64 [R18], R10 ;  /* 0x0000000a12007387 */ /* 0x00c3ec0000100a00 */
[----:B------:R-:W-:-:S07]  /*18b0*/  LEPC R20, `(.L_x_108) ;  /* 0x000000001014794e */ /* 0x000fce0000000000 */
[----:B-1----:R-:W-:Y:S05]  /*18c0*/  CALL.ABS.NOINC R8 ;  /* 0x0000000008007343 */ /* 0x002fea0003c00000 */
.L_x_108:
[----:B------:R-:W-:-:S13]  /*18d0*/  ISETP.NE.AND P6, PT, R22, 0x2, PT ;  /* 0x000000021600780c */ /* 0x000fda0003fc5270 */
[----:B------:R-:W-:Y:S05]  /*18e0*/  @!P6 BRA `(.L_x_92) ;  /* 0x000000000028e947 */ /* 0x000fea0003800000 */
[----:B------:R-:W2:Y:S01]  /*18f0*/  LDG.E.64 R16, desc[UR36][R16.64+0x10] ;  /* 0x0000102410107981 */ /* 0x000ea2000c1e1b00 */
[----:B------:R-:W0:Y:S01]  /*1900*/  LDC.64 R2, c[0x4][R2] ;  /* 0x0100000002027b82 */ /* 0x000e220000000a00 */
[----:B------:R-:W1:Y:S01]  /*1910*/  LDCU.64 UR4, c[0x4][0x168] ;  /* 0x01002d00ff0477ac */ /* 0x000e620008000a00 */
[----:B------:R-:W-:Y:S02]  /*1920*/  IMAD.U32 R6, RZ, RZ, UR38 ;  /* 0x00000026ff067e24 */ /* 0x000fe4000f8e00ff */
[----:B------:R-:W-:Y:S02]  /*1930*/  IMAD.U32 R7, RZ, RZ, UR39 ;  /* 0x00000027ff077e24 */ /* 0x000fe4000f8e00ff */
[----:B-1----:R-:W-:Y:S01]  /*1940*/  IMAD.U32 R4, RZ, RZ, UR4 ;  /* 0x00000004ff047e24 */ /* 0x002fe2000f8e00ff */
[----:B------:R-:W-:Y:S01]  /*1950*/  MOV R5, UR5 ;  /* 0x0000000500057c02 */ /* 0x000fe20008000f00 */
[----:B0-2---:R1:W-:Y:S06]  /*1960*/  STL.64 [R18], R16 ;  /* 0x0000001012007387 */ /* 0x0053ec0000100a00 */
[----:B------:R-:W-:-:S07]  /*1970*/  LEPC R20, `(.L_x_92) ;  /* 0x000000001014794e */ /* 0x000fce0000000000 */
[----:B-1----:R-:W-:Y:S05]  /*1980*/  CALL.ABS.NOINC R2 ;  /* 0x0000000002007343 */ /* 0x002fea0003c00000 */
.L_x_92:
[----:B------:R-:W-:Y:S01]  /*1990*/  MOV R0, 0x180 ;  /* 0x0000018000007802 */ /* 0x000fe20000000f00 */
[----:B------:R-:W2:Y:S01]  /*19a0*/  LDCU.64 UR4, c[0x4][0x170] ;  /* 0x01002e00ff0477ac */ /* 0x000ea20008000a00 */
[----:B------:R-:W-:Y:S02]  /*19b0*/  CS2R R6, SRZ ;  /* 0x0000000000067805 */ /* 0x000fe4000001ff00 */
[----:B------:R3:W4:Y:S01]  /*19c0*/  LDC.64 R2, c[0x4][R0] ;  /* 0x0100000000027b82 */ /* 0x0007220000000a00 */
[----:B--2---:R-:W-:Y:S01]  /*19d0*/  MOV R4, UR4 ;  /* 0x0000000400047c02 */ /* 0x004fe20008000f00 */
[----:B---3--:R-:W-:-:S07]  /*19e0*/  IMAD.U32 R5, RZ, RZ, UR5 ;  /* 0x00000005ff057e24 */ /* 0x008fce000f8e00ff */
[----:B------:R-:W-:-:S07]  /*19f0*/  LEPC R20, `(.L_x_109) ;  /* 0x000000001014794e */ /* 0x000fce0000000000 */
[----:B01--4-:R-:W-:Y:S05]  /*1a00*/  CALL.ABS.NOINC R2 ;  /* 0x0000000002007343 */ /* 0x013fea0003c00000 */
.L_x_109:
[----:B------:R-:W0:Y:S01]  /*1a10*/  LDCU UR4, c[0x0][0x388] ;  /* 0x00007100ff0477ac */ /* 0x000e220008000800 */
[----:B------:R-:W-:-:S05]  /*1a20*/  VIADD R19, R19, 0x1 ;  /* 0x0000000113137836 */ /* 0x000fca0000000000 */
[----:B0-----:R-:W-:-:S13]  /*1a30*/  ISETP.NE.AND P0, PT, R19, UR4, PT ;  /* 0x0000000413007c0c */ /* 0x001fda000bf05270 */
[----:B------:R-:W-:Y:S05]  /*1a40*/  @!P0 EXIT ;  /* 0x000000000000894d */ /* 0x000fea0003800000 */
[----:B------:R-:W-:Y:S05]  /*1a50*/  BRA `(.L_x_110) ;  /* 0xffffffe400b87947 */ /* 0x000fea000383ffff */
.L_x_73:
[----:B------:R-:W-:Y:S02]  /*1a60*/  UISETP.GE.U32.AND UP0, UPT, UR36, 0x4, UPT ;  /* 0x000000042400788c */ /* 0x000fe4000bf06070 */
[----:B------:R-:W-:-:S07]  /*1a70*/  ULOP3.LUT UR37, UR36, 0x3, URZ, 0xc0, !UPT ;  /* 0x0000000324257892 */ /* 0x000fce000f8ec0ff */
[----:B------:R-:W-:Y:S05]  /*1a80*/  BRA.U !UP0, `(.L_x_111) ;  /* 0x0000000108987547 */ /* 0x000fea000b800000 */
[----:B------:R-:W-:Y:S01]  /*1a90*/  HFMA2 R16, -RZ, RZ, 0, 0 ;  /* 0x00000000ff107431 */ /* 0x000fe200000001ff */
[----:B------:R-:W-:Y:S01]  /*1aa0*/  BSSY.RECONVERGENT B6, `(.L_x_111) ;  /* 0x0000024000067945 */ /* 0x000fe20003800200 */
[----:B------:R-:W-:-:S12]  /*1ab0*/  ULOP3.LUT UR36, UR36, 0x7ffffffc, URZ, 0xc0, !UPT ;  /* 0x7ffffffc24247892 */ /* 0x000fd8000f8ec0ff */
.L_x_116:
[----:B------:R-:W-:Y:S01]  /*1ac0*/  MOV R2, 0x180 ;  /* 0x0000018000027802 */ /* 0x000fe20000000f00 */
[----:B------:R-:W0:Y:S01]  /*1ad0*/  LDCU.64 UR4, c[0x4][0x170] ;  /* 0x01002e00ff0477ac */ /* 0x000e220008000a00 */
[----:B------:R-:W-:Y:S01]  /*1ae0*/  VIADD R16, R16, 0x4 ;  /* 0x0000000410107836 */ /* 0x000fe20000000000 */
[----:B------:R-:W-:Y:S01]  /*1af0*/  CS2R R6, SRZ ;  /* 0x0000000000067805 */ /* 0x000fe2000001ff00 */
[----:B------:R1:W2:Y:S03]  /*1b00*/  LDC.64 R8, c[0x4][R2] ;  /* 0x0100000002087b82 */ /* 0x0002a60000000a00 */
[----:B------:R-:W-:-:S04]  /*1b10*/  ISETP.NE.AND P0, PT, R16, UR36, PT ;  /* 0x0000002410007c0c */ /* 0x000fc8000bf05270 */
[----:B------:R-:W-:Y:S01]  /*1b20*/  P2R R17, PR, RZ, 0x1 ;  /* 0x00000001ff117803 */ /* 0x000fe20000000000 */
[----:B0-----:R-:W-:Y:S01]  /*1b30*/  IMAD.U32 R4, RZ, RZ, UR4 ;  /* 0x00000004ff047e24 */ /* 0x001fe2000f8e00ff */
[----:B-1----:R-:W-:-:S07]  /*1b40*/  MOV R5, UR5 ;  /* 0x0000000500057c02 */ /* 0x002fce0008000f00 */
[----:B------:R-:W-:-:S07]  /*1b50*/  LEPC R20, `(.L_x_112) ;  /* 0x000000001014794e */ /* 0x000fce0000000000 */
[----:B--2---:R-:W-:Y:S05]  /*1b60*/  CALL.ABS.NOINC R8 ;  /* 0x0000000008007343 */ /* 0x004fea0003c00000 */
.L_x_112:
[----:B------:R0:W1:Y:S01]  /*1b70*/  LDC.64 R8, c[0x4][R2] ;  /* 0x0100000002087b82 */ /* 0x0000620000000a00 */
[----:B------:R-:W2:Y:S01]  /*1b80*/  LDCU.64 UR4, c[0x4][0x170] ;  /* 0x01002e00ff0477ac */ /* 0x000ea20008000a00 */
[----:B------:R-:W-:Y:S01]  /*1b90*/  CS2R R6, SRZ ;  /* 0x0000000000067805 */ /* 0x000fe2000001ff00 */
[----:B--2---:R-:W-:Y:S02]  /*1ba0*/  IMAD.U32 R4, RZ, RZ, UR4 ;  /* 0x00000004ff047e24 */ /* 0x004fe4000f8e00ff */
[----:B0-----:R-:W-:-:S07]  /*1bb0*/  IMAD.U32 R5, RZ, RZ, UR5 ;  /* 0x00000005ff057e24 */ /* 0x001fce000f8e00ff */
[----:B------:R-:W-:-:S07]  /*1bc0*/  LEPC R20, `(.L_x_113) ;  /* 0x000000001014794e */ /* 0x000fce0000000000 */
[----:B-1----:R-:W-:Y:S05]  /*1bd0*/  CALL.ABS.NOINC R8 ;  /* 0x0000000008007343 */ /* 0x002fea0003c00000 */
.L_x_113:
[----:B------:R0:W1:Y:S01]  /*1be0*/  LDC.64 R8, c[0x4][R2] ;  /* 0x0100000002087b82 */ /* 0x0000620000000a00 */
[----:B------:R-:W2:Y:S01]  /*1bf0*/  LDCU.64 UR4, c[0x4][0x170] ;  /* 0x01002e00ff0477ac */ /* 0x000ea20008000a00 */
[----:B------:R-:W-:Y:S02]  /*1c00*/  CS2R R6, SRZ ;  /* 0x0000000000067805 */ /* 0x000fe4000001ff00 */
[----:B--2---:R-:W-:Y:S01]  /*1c10*/  MOV R4, UR4 ;  /* 0x0000000400047c02 */ /* 0x004fe20008000f00 */
[----:B0-----:R-:W-:-:S07]  /*1c20*/  IMAD.U32 R5, RZ, RZ, UR5 ;  /* 0x00000005ff057e24 */ /* 0x001fce000f8e00ff */
[----:B------:R-:W-:-:S07]  /*1c30*/  LEPC R20, `(.L_x_114) ;  /* 0x000000001014794e */ /* 0x000fce0000000000 */
[----:B-1----:R-:W-:Y:S05]  /*1c40*/  CALL.ABS.NOINC R8 ;  /* 0x0000000008007343 */ /* 0x002fea0003c00000 */
.L_x_114:
[----:B------:R-:W0:Y:S01]  /*1c50*/  LDC.64 R2, c[0x4][R2] ;  /* 0x0100000002027b82 */ /* 0x000e220000000a00 */
[----:B------:R-:W1:Y:S01]  /*1c60*/  LDCU.64 UR4, c[0x4][0x170] ;  /* 0x01002e00ff0477ac */ /* 0x000e620008000a00 */
[----:B------:R-:W-:Y:S01]  /*1c70*/  CS2R R6, SRZ ;  /* 0x0000000000067805 */ /* 0x000fe2000001ff00 */
[----:B-1----:R-:W-:Y:S01]  /*1c80*/  IMAD.U32 R4, RZ, RZ, UR4 ;  /* 0x00000004ff047e24 */ /* 0x002fe2000f8e00ff */
[----:B------:R-:W-:-:S07]  /*1c90*/  MOV R5, UR5 ;  /* 0x0000000500057c02 */ /* 0x000fce0008000f00 */
[----:B------:R-:W-:-:S07]  /*1ca0*/  LEPC R20, `(.L_x_115) ;  /* 0x000000001014794e */ /* 0x000fce0000000000 */
[----:B0-----:R-:W-:Y:S05]  /*1cb0*/  CALL.ABS.NOINC R2 ;  /* 0x0000000002007343 */ /* 0x001fea0003c00000 */
.L_x_115:
[----:B------:R-:W-:-:S13]  /*1cc0*/  ISETP.NE.AND P6, PT, R17, RZ, PT ;  /* 0x000000ff1100720c */ /* 0x000fda0003fc5270 */
[----:B------:R-:W-:Y:S05]  /*1cd0*/  @P6 BRA `(.L_x_116) ;  /* 0xfffffffc00786947 */ /* 0x000fea000383ffff */
[----:B------:R-:W-:Y:S05]  /*1ce0*/  BSYNC.RECONVERGENT B6 ;  /* 0x0000000000067941 */ /* 0x000fea0003800200 */
.L_x_111:
[----:B------:R-:W-:-:S13]  /*1cf0*/  ISETP.NE.AND P0, PT, RZ, UR37, PT ;  /* 0x00000025ff007c0c */ /* 0x000fda000bf05270 */
[----:B------:R-:W-:Y:S05]  /*1d00*/  @!P0 EXIT ;  /* 0x000000000000894d */ /* 0x000fea0003800000 */
[----:B------:R-:W-:-:S07]  /*1d10*/  IMAD.MOV.U32 R16, RZ, RZ, RZ ;  /* 0x000000ffff107224 */ /* 0x000fce00078e00ff */
.L_x_118:
[----:B------:R-:W-:Y:S01]  /*1d20*/  MOV R0, 0x180 ;  /* 0x0000018000007802 */ /* 0x000fe20000000f00 */
[----:B------:R-:W0:Y:S01]  /*1d30*/  LDCU.64 UR4, c[0x4][0x170] ;  /* 0x01002e00ff0477ac */ /* 0x000e220008000a00 */
[----:B------:R-:W-:Y:S01]  /*1d40*/  VIADD R16, R16, 0x1 ;  /* 0x0000000110107836 */ /* 0x000fe20000000000 */
[----:B------:R-:W-:Y:S01]  /*1d50*/  CS2R R6, SRZ ;  /* 0x0000000000067805 */ /* 0x000fe2000001ff00 */
[----:B------:R1:W2:Y:S03]  /*1d60*/  LDC.64 R2, c[0x4][R0] ;  /* 0x0100000000027b82 */ /* 0x0002a60000000a00 */
[----:B------:R-:W-:-:S04]  /*1d70*/  ISETP.NE.AND P0, PT, R16, UR37, PT ;  /* 0x0000002510007c0c */ /* 0x000fc8000bf05270 */
[----:B------:R-:W-:Y:S02]  /*1d80*/  P2R R17, PR, RZ, 0x1 ;  /* 0x00000001ff117803 */ /* 0x000fe40000000000 */
[----:B0-----:R-:W-:Y:S01]  /*1d90*/  MOV R4, UR4 ;  /* 0x0000000400047c02 */ /* 0x001fe20008000f00 */
[----:B-1----:R-:W-:-:S07]  /*1da0*/  IMAD.U32 R5, RZ, RZ, UR5 ;  /* 0x00000005ff057e24 */ /* 0x002fce000f8e00ff */
[----:B------:R-:W-:-:S07]  /*1db0*/  LEPC R20, `(.L_x_117) ;  /* 0x000000001014794e */ /* 0x000fce0000000000 */
[----:B--2---:R-:W-:Y:S05]  /*1dc0*/  CALL.ABS.NOINC R2 ;  /* 0x0000000002007343 */ /* 0x004fea0003c00000 */
.L_x_117:
[----:B------:R-:W-:-:S13]  /*1dd0*/  ISETP.NE.AND P6, PT, R17, RZ, PT ;  /* 0x000000ff1100720c */ /* 0x000fda0003fc5270 */
[----:B------:R-:W-:Y:S05]  /*1de0*/  @P6 BRA `(.L_x_118) ;  /* 0xfffffffc00cc6947 */ /* 0x000fea000383ffff */
[----:B------:R-:W-:Y:S05]  /*1df0*/  EXIT ;  /* 0x000000000000794d */ /* 0x000fea0003800000 */
.L_x_119:
        /* <DEDUP_REMOVED lines=16> */
.L_x_180:


//--------------------- .text._Z5printPiii        --------------------------
	.section	.text._Z5printPiii,"ax",@progbits
	.align	128
        .global         _Z5printPiii
        .type           _Z5printPiii,@function
        .size           _Z5printPiii,(.L_x_181 - _Z5printPiii)
        .other          _Z5printPiii,@"STO_CUDA_ENTRY STV_DEFAULT"
_Z5printPiii:
.text._Z5printPiii:
        /* <DEDUP_REMOVED lines=20> */
.L_x_157:
        /* <DEDUP_REMOVED lines=13> */
.L_x_138:
[----:B0-----:R-:W2:Y:S01]  /*0210*/  LDG.E R0, desc[UR36][R16.64+-0x20] ;  /* 0xffffe02410007981 */ /* 0x001ea2000c1e1900 */
        /* <DEDUP_REMOVED lines=9> */
[----:B--2-4-:R3:W-:Y:S06]  /*02b0*/  STL [R1], R0 ;  /* 0x0000000001007387 */ /* 0x0147ec0000100800 */
[----:B------:R-:W-:-:S07]  /*02c0*/  LEPC R20, `(.L_x_122) ;  /* 0x000000001014794e */ /* 0x000fce0000000000 */
[----:B---3--:R-:W-:Y:S05]  /*02d0*/  CALL.ABS.NOINC R8 ;  /* 0x0000000008007343 */ /* 0x008fea0003c00000 */
.L_x_122:
[----:B------:R-:W2:Y:S01]  /*02e0*/  LDG.E R0, desc[UR36][R16.64+-0x1c] ;  /* 0xffffe42410007981 */ /* 0x000ea2000c1e1900 */
[----:B------:R-:W-:Y:S01]  /*02f0*/  MOV R18, 0x180 ;  /* 0x0000018000127802 */ /* 0x000fe20000000f00 */
[----:B------:R-:W0:Y:S01]  /*0300*/  LDCU.64 UR4, c[0x4][0x168] ;  /* 0x01002d00ff0477ac */ /* 0x000e220008000a00 */
[----:B------:R-:W-:Y:S02]  /*0310*/  IMAD.U32 R6, RZ, RZ, UR38 ;  /* 0x00000026ff067e24 */ /* 0x000fe4000f8e00ff */
[----:B------:R1:W3:Y:S01]  /*0320*/  LDC.64 R8, c[0x4][R18] ;  /* 0x0100000012087b82 */ /* 0x0002e20000000a00 */
[----:B------:R-:W-:Y:S02]  /*0330*/  IMAD.U32 R7, RZ, RZ, UR39 ;  /* 0x00000027ff077e24 */ /* 0x000fe4000f8e00ff */
[----:B0-----:R-:W-:Y:S01]  /*0340*/  IMAD.U32 R4, RZ, RZ, UR4 ;  /* 0x00000004ff047e24 */ /* 0x001fe2000f8e00ff */
[----:B------:R-:W-:Y:S01]  /*0350*/  MOV R5, UR5 ;  /* 0x0000000500057c02 */ /* 0x000fe20008000f00 */
[----:B--23--:R1:W-:Y:S06]  /*0360*/  STL [R1], R0 ;  /* 0x0000000001007387 */ /* 0x00c3ec0000100800 */
[----:B------:R-:W-:-:S07]  /*0370*/  LEPC R20, `(.L_x_123) ;  /* 0x000000001014794e */ /* 0x000fce0000000000 */
[----:B-1----:R-:W-:Y:S05]  /*0380*/  CALL.ABS.NOINC R8 ;  /* 0x0000000008007343 */ /* 0x002fea0003c00000 */
.L_x_123:
[----:B------:R-:W2:Y:S01]  /*0390*/  LDG.E R0, desc[UR36][R16.64+-0x18] ;  /* 0xffffe82410007981 */ /* 0x000ea2000c1e1900 */
[----:B------:R0:W1:Y:S01]  /*03a0*/  LDC.64 R8, c[0x4][R18] ;  /* 0x0100000012087b82 */ /* 0x0000620000000a00 */
[----:B------:R-:W3:Y:S01]  /*03b0*/  LDCU.64 UR4, c[0x4][0x168] ;  /* 0x01002d00ff0477ac */ /* 0x000ee20008000a00 */
[----:B------:R-:W-:Y:S02]  /*03c0*/  IMAD.U32 R6, RZ, RZ, UR38 ;  /* 0x00000026ff067e24 */ /* 0x000fe4000f8e00ff */
[----:B------:R-:W-:Y:S02]  /*03d0*/  IMAD.U32 R7, RZ, RZ, UR39 ;  /* 0x00000027ff077e24 */ /* 0x000fe4000f8e00ff */
[----:B---3--:R-:W-:Y:S01]  /*03e0*/  IMAD.U32 R4, RZ, RZ, UR4 ;  /* 0x00000004ff047e24 */ /* 0x008fe2000f8e00ff */
[----:B------:R-:W-:Y:S01]  /*03f0*/  MOV R5, UR5 ;  /* 0x0000000500057c02 */ /* 0x000fe20008000f00 */
[----:B-12---:R0:W-:Y:S06]  /*0400*/  STL [R1], R0 ;  /* 0x0000000001007387 */ /* 0x0061ec0000100800 */
[----:B------:R-:W-:-:S07]  /*0410*/  LEPC R20, `(.L_x_124) ;  /* 0x000000001014794e */ /* 0x000fce0000000000 */
[----:B0-----:R-:W-:Y:S05]  /*0420*/  CALL.ABS.NOINC R8 ;  /* 0x0000000008007343 */ /* 0x001fea0003c00000 */
.L_x_124:
        /* <DEDUP_REMOVED lines=10> */
.L_x_125:
        /* <DEDUP_REMOVED lines=10> */
.L_x_126:
        /* <DEDUP_REMOVED lines=10> */
.L_x_127:
        /* <DEDUP_REMOVED lines=10> */
.L_x_128:
        /* <DEDUP_REMOVED lines=10> */
.L_x_129:
        /* <DEDUP_REMOVED lines=10> */
.L_x_130:
        /* <DEDUP_REMOVED lines=10> */
.L_x_131:
        /* <DEDUP_REMOVED lines=10> */
.L_x_132:
        /* <DEDUP_REMOVED lines=10> */
.L_x_133:
        /* <DEDUP_REMOVED lines=10> */
.L_x_134:
        /* <DEDUP_REMOVED lines=10> */
.L_x_135:
        /* <DEDUP_REMOVED lines=10> */
.L_x_136:
        /* <DEDUP_REMOVED lines=10> */
.L_x_137:
[----:B------:R-:W-:Y:S01]  /*0c50*/  VIADD R22, R22, 0x10 ;  /* 0x0000001016167836 */ /* 0x000fe20000000000 */
[----:B------:R-:W-:-:S04]  /*0c60*/  IADD3 R16, P1, PT, R16, 0x40, RZ ;  /* 0x0000004010107810 */ /* 0x000fc80007f3e0ff */
[----:B------:R-:W-:Y:S02]  /*0c70*/  ISETP.NE.AND P0, PT, R22, RZ, PT ;  /* 0x000000ff1600720c */ /* 0x000fe40003f05270 */
[----:B------:R-:W-:-:S11]  /*0c80*/  IADD3.X R17, PT, PT, RZ, R17, RZ, P1, !PT ;  /* 0x00000011ff117210 */ /* 0x000fd60000ffe4ff */
[----:B------:R-:W-:Y:S05]  /*0c90*/  @P0 BRA `(.L_x_138) ;  /* 0xfffffff4005c0947 */ /* 0x000fea000383ffff */
[----:B------:R-:W-:Y:S05]  /*0ca0*/  BSYNC.RECONVERGENT B6 ;  /* 0x0000000000067941 */ /* 0x000fea0003800200 */
.L_x_121:
        /* <DEDUP_REMOVED lines=12> */
[----:B0-----:R-:W2:Y:S01]  /*0d70*/  LDG.E R9, desc[UR36][R8.64] ;  /* 0x0000002408097981 */ /* 0x001ea2000c1e1900 */
[----:B------:R0:W4:Y:S01]  /*0d80*/  LDC.64 R10, c[0x4][R22] ;  /* 0x01000000160a7b82 */ /* 0x0001220000000a00 */
[----:B---3--:R-:W-:Y:S01]  /*0d90*/  IMAD.U32 R4, RZ, RZ, UR4 ;  /* 0x00000004ff047e24 */ /* 0x008fe2000f8e00ff */
[----:B------:R-:W-:Y:S01]  /*0da0*/  MOV R6, UR38 ;  /* 0x0000002600067c02 */ /* 0x000fe20008000f00 */
[----:B------:R-:W-:Y:S02]  /*0db0*/  IMAD.U32 R5, RZ, RZ, UR5 ;  /* 0x00000005ff057e24 */ /* 0x000fe4000f8e00ff */
[----:B------:R-:W-:Y:S01]  /*0dc0*/  IMAD.U32 R7, RZ, RZ, UR39 ;  /* 0x00000027ff077e24 */ /* 0x000fe2000f8e00ff */
[----:B--2-4-:R0:W-:Y:S06]  /*0dd0*/  STL [R18], R9 ;  /* 0x0000000912007387 */ /* 0x0141ec0000100800 */
[----:B------:R-:W-:-:S07]  /*0de0*/  LEPC R20, `(.L_x_141) ;  /* 0x000000001014794e */ /* 0x000fce0000000000 */
[----:B01----:R-:W-:Y:S05]  /*0df0*/  CALL.ABS.NOINC R10 ;  /* 0x000000000a007343 */ /* 0x003fea0003c00000 */
.L_x_141:
[----:B------:R-:W0:Y:S01]  /*0e00*/  LDCU.64 UR4, c[0x0][0x380] ;  /* 0x00007000ff0477ac */ /* 0x000e220008000a00 */
[----:B------:R-:W-:-:S05]  /*0e10*/  IADD3 R0, P0, PT, R23, R2, RZ ;  /* 0x0000000217007210 */ /* 0x000fca0007f1e0ff */
[----:B------:R-:W-:Y:S01]  /*0e20*/  IMAD.X R3, RZ, RZ, RZ, P0 ;  /* 0x000000ffff037224 */ /* 0x000fe200000e06ff */
[----:B0-----:R-:W-:-:S04]  /*0e30*/  LEA R16, P0, R0, UR4, 0x2 ;  /* 0x0000000400107c11 */ /* 0x001fc8000f8010ff */
[----:B------:R-:W-:Y:S01]  /*0e40*/  LEA.HI.X R17, R0, UR5, R3, 0x2, P0 ;  /* 0x0000000500117c11 */ /* 0x000fe200080f1403 */
[----:B------:R0:W1:Y:S01]  /*0e50*/  LDC.64 R8, c[0x4][R22] ;  /* 0x0100000016087b82 */ /* 0x0000620000000a00 */
[----:B------:R-:W2:Y:S03]  /*0e60*/  LDCU.64 UR4, c[0x4][0x168] ;  /* 0x01002d00ff0477ac */ /* 0x000ea60008000a00 */
[----:B------:R-:W3:Y:S01]  /*0e70*/  LDG.E R3, desc[UR36][R16.64+0x4] ;  /* 0x0000042410037981 */ /* 0x000ee2000c1e1900 */
[----:B------:R-:W-:Y:S02]  /*0e80*/  IMAD.U32 R6, RZ, RZ, UR38 ;  /* 0x00000026ff067e24 */ /* 0x000fe4000f8e00ff */
[----:B------:R-:W-:Y:S02]  /*0e90*/  IMAD.U32 R7, RZ, RZ, UR39 ;  /* 0x00000027ff077e24 */ /* 0x000fe4000f8e00ff */
[----:B--2---:R-:W-:Y:S01]  /*0ea0*/  IMAD.U32 R4, RZ, RZ, UR4 ;  /* 0x00000004ff047e24 */ /* 0x004fe2000f8e00ff */
[----:B------:R-:W-:Y:S01]  /*0eb0*/  MOV R5, UR5 ;  /* 0x0000000500057c02 */ /* 0x000fe20008000f00 */
[----:B-1-3--:R0:W-:Y:S06]  /*0ec0*/  STL [R18], R3 ;  /* 0x0000000312007387 */ /* 0x00a1ec0000100800 */
[----:B------:R-:W-:-:S07]  /*0ed0*/  LEPC R20, `(.L_x_142) ;  /* 0x000000001014794e */ /* 0x000fce0000000000 */
[----:B0-----:R-:W-:Y:S05]  /*0ee0*/  CALL.ABS.NOINC R8 ;  /* 0x0000000008007343 */ /* 0x001fea0003c00000 */
.L_x_142:
        /* <DEDUP_REMOVED lines=11> */
.L_x_143:
        /* <DEDUP_REMOVED lines=10> */
.L_x_144:
        /* <DEDUP_REMOVED lines=10> */
.L_x_145:
        /* <DEDUP_REMOVED lines=10> */
.L_x_146:
        /* <DEDUP_REMOVED lines=10> */
.L_x_147:
        /* <DEDUP_REMOVED lines=10> */
.L_x_148:
[----:B------:R-:W-:-:S07]  /*12c0*/  VIADD R2, R2, 0x8 ;  /* 0x0000000802027836 */ /* 0x000fce0000000000 */
.L_x_140:
        /* <DEDUP_REMOVED lines=8> */
[----:B--2---:R-:W-:-:S05]  /*1350*/  IMAD.WIDE.U32 R8, R3, 0x4, R8 ;  /* 0x0000000403087825 */ /* 0x004fca00078e0008 */
[----:B0-----:R-:W2:Y:S01]  /*1360*/  LDG.E R3, desc[UR36][R8.64] ;  /* 0x0000002408037981 */ /* 0x001ea2000c1e1900 */
[----:B------:R-:W-:Y:S01]  /*1370*/  MOV R22, 0x180 ;  /* 0x0000018000167802 */ /* 0x000fe20000000f00 */
[----:B---3--:R-:W-:Y:S01]  /*1380*/  IMAD.U32 R4, RZ, RZ, UR4 ;  /* 0x00000004ff047e24 */ /* 0x008fe2000f8e00ff */
[----:B------:R-:W-:Y:S01]  /*1390*/  MOV R7, UR39 ;  /* 0x0000002700077c02 */ /* 0x000fe20008000f00 */
[----:B------:R-:W-:Y:S01]  /*13a0*/  IMAD.U32 R5, RZ, RZ, UR5 ;  /* 0x00000005ff057e24 */ /* 0x000fe2000f8e00ff */
[----:B------:R0:W3:Y:S01]  /*13b0*/  LDC.64 R10, c[0x4][R22] ;  /* 0x01000000160a7b82 */ /* 0x0000e20000000a00 */
[----:B------:R-:W-:Y:S01]  /*13c0*/  IMAD.U32 R6, RZ, RZ, UR38 ;  /* 0x00000026ff067e24 */ /* 0x000fe2000f8e00ff */
[----:B--23--:R0:W-:Y:S06]  /*13d0*/  STL [R18], R3 ;  /* 0x0000000312007387 */ /* 0x00c1ec0000100800 */
[----:B------:R-:W-:-:S07]  /*13e0*/  LEPC R20, `(.L_x_150) ;  /* 0x000000001014794e */ /* 0x000fce0000000000 */
[----:B01----:R-:W-:Y:S05]  /*13f0*/  CALL.ABS.NOINC R10 ;  /* 0x000000000a007343 */ /* 0x003fea0003c00000 */
.L_x_150:
        /* <DEDUP_REMOVED lines=8> */
[----:B------:R-:W-:Y:S01]  /*1480*/  MOV R6, UR38 ;  /* 0x0000002600067c02 */ /* 0x000fe20008000f00 */
[----:B------:R-:W-:Y:S02]  /*1490*/  IMAD.U32 R7, RZ, RZ, UR39 ;  /* 0x00000027ff077e24 */ /* 0x000fe4000f8e00ff */
[----:B--2---:R-:W-:Y:S02]  /*14a0*/  IMAD.U32 R4, RZ, RZ, UR4 ;  /* 0x00000004ff047e24 */ /* 0x004fe4000f8e00ff */
[----:B------:R-:W-:Y:S01]  /*14b0*/  IMAD.U32 R5, RZ, RZ, UR5 ;  /* 0x00000005ff057e24 */ /* 0x000fe2000f8e00ff */
[----:B-1-3--:R0:W-:Y:S06]  /*14c0*/  STL [R18], R3 ;  /* 0x0000000312007387 */ /* 0x00a1ec0000100800 */
[----:B------:R-:W-:-:S07]  /*14d0*/  LEPC R20, `(.L_x_151) ;  /* 0x000000001014794e */ /* 0x000fce0000000000 */
[----:B0-----:R-:W-:Y:S05]  /*14e0*/  CALL.ABS.NOINC R8 ;  /* 0x0000000008007343 */ /* 0x001fea0003c00000 */
.L_x_151:
[----:B------:R-:W2:Y:S01]  /*14f0*/  LDG.E R3, desc[UR36][R16.64+0x8] ;  /* 0x0000082410037981 */ /* 0x000ea2000c1e1900 */
[----:B------:R-:W-:Y:S01]  /*1500*/  MOV R22, 0x180 ;  /* 0x0000018000167802 */ /* 0x000fe20000000f00 */
[----:B------:R-:W0:Y:S01]  /*1510*/  LDCU.64 UR4, c[0x4][0x168] ;  /* 0x01002d00ff0477ac */ /* 0x000e220008000a00 */
[----:B------:R-:W-:Y:S01]  /*1520*/  MOV R6, UR38 ;  /* 0x0000002600067c02 */ /* 0x000fe20008000f00 */
[----:B------:R-:W-:Y:S01]  /*1530*/  IMAD.U32 R7, RZ, RZ, UR39 ;  /* 0x00000027ff077e24 */ /* 0x000fe2000f8e00ff */
[----:B------:R1:W3:Y:S01]  /*1540*/  LDC.64 R8, c[0x4][R22] ;  /* 0x0100000016087b82 */ /* 0x0002e20000000a00 */
[----:B0-----:R-:W-:Y:S02]  /*1550*/  IMAD.U32 R4, RZ, RZ, UR4 ;  /* 0x00000004ff047e24 */ /* 0x001fe4000f8e00ff */
[----:B------:R-:W-:Y:S01]  /*1560*/  IMAD.U32 R5, RZ, RZ, UR5 ;  /* 0x00000005ff057e24 */ /* 0x000fe2000f8e00ff */
[----:B--23--:R1:W-:Y:S06]  /*1570*/  STL [R18], R3 ;  /* 0x0000000312007387 */ /* 0x00c3ec0000100800 */
[----:B------:R-:W-:-:S07]  /*1580*/  LEPC R20, `(.L_x_152) ;  /* 0x000000001014794e */ /* 0x000fce0000000000 */
[----:B-1----:R-:W-:Y:S05]  /*1590*/  CALL.ABS.NOINC R8 ;  /* 0x0000000008007343 */ /* 0x002fea0003c00000 */
.L_x_152:
[----:B------:R-:W2:Y:S01]  /*15a0*/  LDG.E R17, desc[UR36][R16.64+0xc] ;  /* 0x00000c2410117981 */ /* 0x000ea2000c1e1900 */
[----:B------:R0:W1:Y:S01]  /*15b0*/  LDC.64 R8, c[0x4][R22] ;  /* 0x0100000016087b82 */ /* 0x0000620000000a00 */
[----:B------:R-:W3:Y:S01]  /*15c0*/  LDCU.64 UR4, c[0x4][0x168] ;  /* 0x01002d00ff0477ac */ /* 0x000ee20008000a00 */
[----:B------:R-:W-:Y:S01]  /*15d0*/  MOV R6, UR38 ;  /* 0x0000002600067c02 */ /* 0x000fe20008000f00 */
[----:B------:R-:W-:Y:S02]  /*15e0*/  IMAD.U32 R7, RZ, RZ, UR39 ;  /* 0x00000027ff077e24 */ /* 0x000fe4000f8e00ff */
[----:B---3--:R-:W-:Y:S02]  /*15f0*/  IMAD.U32 R4, RZ, RZ, UR4 ;  /* 0x00000004ff047e24 */ /* 0x008fe4000f8e00ff */
[----:B------:R-:W-:Y:S01]  /*1600*/  IMAD.U32 R5, RZ, RZ, UR5 ;  /* 0x00000005ff057e24 */ /* 0x000fe2000f8e00ff */
[----:B-12---:R0:W-:Y:S06]  /*1610*/  STL [R18], R17 ;  /* 0x0000001112007387 */ /* 0x0061ec0000100800 */
[----:B------:R-:W-:-:S07]  /*1620*/  LEPC R20, `(.L_x_153) ;  /* 0x000000001014794e */ /* 0x000fce0000000000 */
[----:B0-----:R-:W-:Y:S05]  /*1630*/  CALL.ABS.NOINC R8 ;  /* 0x0000000008007343 */ /* 0x001fea0003c00000 */
.L_x_153:
[----:B------:R-:W-:-:S07]  /*1640*/  VIADD R2, R2, 0x4 ;  /* 0x0000000402027836 */ /* 0x000fce0000000000 */
.L_x_149:
[----:B------:R-:W-:-:S09]  /*1650*/  UISETP.NE.AND UP0, UPT, UR40, URZ, UPT ;  /* 0x000000ff2800728c */ /* 0x000fd2000bf05270 */
[----:B------:R-:W-:Y:S05]  /*1660*/  BRA.U !UP0, `(.L_x_139) ;  /* 0x0000000108c87547 */ /* 0x000fea000b800000 */
[----:B------:R-:W2:Y:S01]  /*1670*/  LDC.64 R10, c[0x0][0x380] ;  /* 0x0000e000ff0a7b82 */ /* 0x000ea20000000a00 */
[----:B------:R-:W-:Y:S01]  /*1680*/  IMAD.IADD R3, R23, 0x1, R2 ;  /* 0x0000000117037824 */ /* 0x000fe200078e0202 */
[----:B------:R-:W-:Y:S01]  /*1690*/  MOV R8, 0x180 ;  /* 0x0000018000087802 */ /* 0x000fe20000000f00 */
[----:B------:R-:W3:Y:S02]  /*16a0*/  LDCU.64 UR4, c[0x4][0x168] ;  /* 0x01002d00ff0477ac */ /* 0x000ee40008000a00 */
[----:B--2---:R-:W-:-:S06]  /*16b0*/  IMAD.WIDE.U32 R10, R3, 0x4, R10 ;  /* 0x00000004030a7825 */ /* 0x004fcc00078e000a */
[----:B0-----:R-:W2:Y:S01]  /*16c0*/  LDG.E R11, desc[UR36][R10.64] ;  /* 0x000000240a0b7981 */ /* 0x001ea2000c1e1900 */
        /* <DEDUP_REMOVED lines=8> */
[----:B0-2---:R2:W-:Y:S08]  /*1750*/  STL [R18], R11 ;  /* 0x0000000b12007387 */ /* 0x0055f00000100800 */
[----:B------:R-:W-:-:S07]  /*1760*/  LEPC R20, `(.L_x_154) ;  /* 0x000000001014794e */ /* 0x000fce0000000000 */
[----:B-12---:R-:W-:Y:S05]  /*1770*/  CALL.ABS.NOINC R8 ;  /* 0x0000000008007343 */ /* 0x006fea0003c00000 */
.L_x_154:
        /* <DEDUP_REMOVED lines=8> */
[----:B------:R-:W2:Y:S01]  /*1800*/  LDG.E R9, desc[UR36][R16.64+0x4] ;  /* 0x0000042410097981 */ /* 0x000ea2000c1e1900 */
        /* <DEDUP_REMOVED lines=9> */
[----:B--23--:R1:W-:Y:S06]  /*18a0*/  STL [R18], R9 ;  /* 0x0000000912007387 */ /* 0x00c3ec0000100800 */
[----:B------:R-:W-:-:S07]  /*18b0*/  LEPC R20, `(.L_x_155) ;  /* 0x000000001014794e */ /* 0x000fce0000000000 */
[----:B-1----:R-:W-:Y:S05]  /*18c0*/  CALL.ABS.NOINC R2 ;  /* 0x0000000002007343 */ /* 0x002fea0003c00000 */
.L_x_155:
[----:B------:R-:W-:-:S13]  /*18d0*/  ISETP.NE.AND P6, PT, R23, 0x2, PT ;  /* 0x000000021700780c */ /* 0x000fda0003fc5270 */
[----:B------:R-:W-:Y:S05]  /*18e0*/  @!P6 BRA `(.L_x_139) ;  /* 0x000000000028e947 */ /* 0x000fea0003800000 */
        /* <DEDUP_REMOVED lines=10> */
.L_x_139:
        /* <DEDUP_REMOVED lines=8> */
.L_x_156:
[----:B------:R-:W0:Y:S01]  /*1a10*/  LDCU UR4, c[0x0][0x388] ;  /* 0x00007100ff0477ac */ /* 0x000e220008000800 */
[----:B------:R-:W-:-:S05]  /*1a20*/  VIADD R19, R19, 0x1 ;  /* 0x0000000113137836 */ /* 0x000fca0000000000 */
[----:B0-----:R-:W-:-:S13]  /*1a30*/  ISETP.NE.AND P0, PT, R19, UR4, PT ;  /* 0x0000000413007c0c */ /* 0x001fda000bf05270 */
[----:B------:R-:W-:Y:S05]  /*1a40*/  @!P0 EXIT ;  /* 0x000000000000894d */ /* 0x000fea0003800000 */
[----:B------:R-:W-:Y:S05]  /*1a50*/  BRA `(.L_x_157) ;  /* 0xffffffe400b87947 */ /* 0x000fea000383ffff */
.L_x_120:
[----:B------:R-:W-:Y:S02]  /*1a60*/  UISETP.GE.U32.AND UP0, UPT, UR36, 0x4, UPT ;  /* 0x000000042400788c */ /* 0x000fe4000bf06070 */
[----:B------:R-:W-:-:S07]  /*1a70*/  ULOP3.LUT UR37, UR36, 0x3, URZ, 0xc0, !UPT ;  /* 0x0000000324257892 */ /* 0x000fce000f8ec0ff */
[----:B------:R-:W-:Y:S05]  /*1a80*/  BRA.U !UP0, `(.L_x_158) ;  /* 0x0000000108987547 */ /* 0x000fea000b800000 */
[----:B------:R-:W-:Y:S01]  /*1a90*/  HFMA2 R16, -RZ, RZ, 0, 0 ;  /* 0x00000000ff107431 */ /* 0x000fe200000001ff */
[----:B------:R-:W-:Y:S01]  /*1aa0*/  BSSY.RECONVERGENT B6, `(.L_x_158) ;  /* 0x0000024000067945 */ /* 0x000fe20003800200 */
[----:B------:R-:W-:-:S12]  /*1ab0*/  ULOP3.LUT UR36, UR36, 0x7ffffffc, URZ, 0xc0, !UPT ;  /* 0x7ffffffc24247892 */ /* 0x000fd8000f8ec0ff */
.L_x_163:
        /* <DEDUP_REMOVED lines=11> */
.L_x_159:
[----:B------:R0:W1:Y:S01]  /*1b70*/  LDC.64 R8, c[0x4][R2] ;  /* 0x0100000002087b82 */ /* 0x0000620000000a00 */
[----:B------:R-:W2:Y:S01]  /*1b80*/  LDCU.64 UR4, c[0x4][0x170] ;  /* 0x01002e00ff0477ac */ /* 0x000ea20008000a00 */
[----:B------:R-:W-:Y:S01]  /*1b90*/  CS2R R6, SRZ ;  /* 0x0000000000067805 */ /* 0x000fe2000001ff00 */
[----:B--2---:R-:W-:Y:S02]  /*1ba0*/  IMAD.U32 R4, RZ, RZ, UR4 ;  /* 0x00000004ff047e24 */ /* 0x004fe4000f8e00ff */
[----:B0-----:R-:W-:-:S07]  /*1bb0*/  IMAD.U32 R5, RZ, RZ, UR5 ;  /* 0x00000005ff057e24 */ /* 0x001fce000f8e00ff */
[----:B------:R-:W-:-:S07]  /*1bc0*/  LEPC R20, `(.L_x_160) ;  /* 0x000000001014794e */ /* 0x000fce0000000000 */
[----:B-1----:R-:W-:Y:S05]  /*1bd0*/  CALL.ABS.NOINC R8 ;  /* 0x0000000008007343 */ /* 0x002fea0003c00000 */
.L_x_160:
[----:B------:R0:W1:Y:S01]  /*1be0*/  LDC.64 R8, c[0x4][R2] ;  /* 0x0100000002087b82 */ /* 0x0000620000000a00 */
[----:B------:R-:W2:Y:S01]  /*1bf0*/  LDCU.64 UR4, c[0x4][0x170] ;  /* 0x01002e00ff0477ac */ /* 0x000ea20008000a00 */
[----:B------:R-:W-:Y:S02]  /*1c00*/  CS2R R6, SRZ ;  /* 0x0000000000067805 */ /* 0x000fe4000001ff00 */
[----:B--2---:R-:W-:Y:S01]  /*1c10*/  MOV R4, UR4 ;  /* 0x0000000400047c02 */ /* 0x004fe20008000f00 */
[----:B0-----:R-:W-:-:S07]  /*1c20*/  IMAD.U32 R5, RZ, RZ, UR5 ;  /* 0x00000005ff057e24 */ /* 0x001fce000f8e00ff */
[----:B------:R-:W-:-:S07]  /*1c30*/  LEPC R20, `(.L_x_161) ;  /* 0x000000001014794e */ /* 0x000fce0000000000 */
[----:B-1----:R-:W-:Y:S05]  /*1c40*/  CALL.ABS.NOINC R8 ;  /* 0x0000000008007343 */ /* 0x002fea0003c00000 */
.L_x_161:
[----:B------:R-:W0:Y:S01]  /*1c50*/  LDC.64 R2, c[0x4][R2] ;  /* 0x0100000002027b82 */ /* 0x000e220000000a00 */
[----:B------:R-:W1:Y:S01]  /*1c60*/  LDCU.64 UR4, c[0x4][0x170] ;  /* 0x01002e00ff0477ac */ /* 0x000e620008000a00 */
[----:B------:R-:W-:Y:S01]  /*1c70*/  CS2R R6, SRZ ;  /* 0x0000000000067805 */ /* 0x000fe2000001ff00 */
[----:B-1----:R-:W-:Y:S01]  /*1c80*/  IMAD.U32 R4, RZ, RZ, UR4 ;  /* 0x00000004ff047e24 */ /* 0x002fe2000f8e00ff */
[----:B------:R-:W-:-:S07]  /*1c90*/  MOV R5, UR5 ;  /* 0x0000000500057c02 */ /* 0x000fce0008000f00 */
[----:B------:R-:W-:-:S07]  /*1ca0*/  LEPC R20, `(.L_x_162) ;  /* 0x000000001014794e */ /* 0x000fce0000000000 */
[----:B0-----:R-:W-:Y:S05]  /*1cb0*/  CALL.ABS.NOINC R2 ;  /* 0x0000000002007343 */ /* 0x001fea0003c00000 */
.L_x_162:
[----:B------:R-:W-:-:S13]  /*1cc0*/  ISETP.NE.AND P6, PT, R17, RZ, PT ;  /* 0x000000ff1100720c */ /* 0x000fda0003fc5270 */
[----:B------:R-:W-:Y:S05]  /*1cd0*/  @P6 BRA `(.L_x_163) ;  /* 0xfffffffc00786947 */ /* 0x000fea000383ffff */
[----:B------:R-:W-:Y:S05]  /*1ce0*/  BSYNC.RECONVERGENT B6 ;  /* 0x0000000000067941 */ /* 0x000fea0003800200 */
.L_x_158:
[----:B------:R-:W-:-:S13]  /*1cf0*/  ISETP.NE.AND P0, PT, RZ, UR37, PT ;  /* 0x00000025ff007c0c */ /* 0x000fda000bf05270 */
[----:B------:R-:W-:Y:S05]  /*1d00*/  @!P0 EXIT ;  /* 0x000000000000894d */ /* 0x000fea0003800000 */
[----:B------:R-:W-:-:S07]  /*1d10*/  IMAD.MOV.U32 R16, RZ, RZ, RZ ;  /* 0x000000ffff107224 */ /* 0x000fce00078e00ff */
.L_x_165:
        /* <DEDUP_REMOVED lines=11> */
.L_x_164:
[----:B------:R-:W-:-:S13]  /*1dd0*/  ISETP.NE.AND P6, PT, R17, RZ, PT ;  /* 0x000000ff1100720c */ /* 0x000fda0003fc5270 */
[----:B------:R-:W-:Y:S05]  /*1de0*/  @P6 BRA `(.L_x_165) ;  /* 0xfffffffc00cc6947 */ /* 0x000fea000383ffff */
[----:B------:R-:W-:Y:S05]  /*1df0*/  EXIT ;  /* 0x000000000000794d */ /* 0x000fea0003800000 */
.L_x_166:
        /* <DEDUP_REMOVED lines=16> */
.L_x_181:


//--------------------- .nv.global.init           --------------------------
	.section	.nv.global.init,"aw",@progbits
.nv.global.init:
	.type		$str$1,@object
	.size		$str$1,($str - $str$1)
$str$1:
        /*0000*/ 	.byte	0x0a, 0x00
	.type		$str,@object
	.size		$str,(.L_45 - $str)
$str:
        /*0002*/ 	.byte	0x25, 0x64, 0x20, 0x00
.L_45:


//--------------------- .nv.shared.reserved.0     --------------------------
	.section	.nv.shared.reserved.0,"aw",@nobits
	.weak		__nv_reservedSMEM_offset_0_alias
	.size		__nv_reservedSMEM_offset_0_alias, 0, 64
	.other		__nv_reservedSMEM_offset_0_alias,@"STO_CUDA_RESERVED_SHARED STV_DEFAULT"
__nv_reservedSMEM_offset_0_alias:
	.zero		0
	.zero		64


//--------------------- .nv.global                --------------------------
	.section	.nv.global,"aw",@nobits
.nv.global:
	.type		_ZN34_INTERNAL_bdebc3c3_4_k_cu_13ff4dfa6thrust24THRUST_300001_SM_1000_NS12placeholders2_8E,@object
	.size		_ZN34_INTERNAL_bdebc3c3_4_k_cu_13ff4dfa6thrust24THRUST_300001_SM_1000_NS12placeholders2_8E,(_ZN34_INTERNAL_bdebc3c3_4_k_cu_13ff4dfa4cuda3std3__436_GLOBAL__N__bdebc3c3_4_k_cu_13ff4dfa6ignoreE - _ZN34_INTERNAL_bdebc3c3_4_k_cu_13ff4dfa6thrust24THRUST_300001_SM_1000_NS12placeholders2_8E)
_ZN34_INTERNAL_bdebc3c3_4_k_cu_13ff4dfa6thrust24THRUST_300001_SM_1000_NS12placeholders2_8E:
	.zero		1
	.type		_ZN34_INTERNAL_bdebc3c3_4_k_cu_13ff4dfa4cuda3std3__436_GLOBAL__N__bdebc3c3_4_k_cu_13ff4dfa6ignoreE,@object
	.size		_ZN34_INTERNAL_bdebc3c3_4_k_cu_13ff4dfa4cuda3std3__436_GLOBAL__N__bdebc3c3_4_k_cu_13ff4dfa6ignoreE,(_ZN34_INTERNAL_bdebc3c3_4_k_cu_13ff4dfa4cuda3std6ranges3__45__cpo4dataE - _ZN34_INTERNAL_bdebc3c3_4_k_cu_13ff4dfa4cuda3std3__436_GLOBAL__N__bdebc3c3_4_k_cu_13ff4dfa6ignoreE)
_ZN34_INTERNAL_bdebc3c3_4_k_cu_13ff4dfa4cuda3std3__436_GLOBAL__N__bdebc3c3_4_k_cu_13ff4dfa6ignoreE:
	.zero		1
	.type		_ZN34_INTERNAL_bdebc3c3_4_k_cu_13ff4dfa4cuda3std6ranges3__45__cpo4dataE,@object
	.size		_ZN34_INTERNAL_bdebc3c3_4_k_cu_13ff4dfa4cuda3std6ranges3__45__cpo4dataE,(_ZN34_INTERNAL_bdebc3c3_4_k_cu_13ff4dfa6thrust24THRUST_300001_SM_1000_NS6system3cpp3parE - _ZN34_INTERNAL_bdebc3c3_4_k_cu_13ff4dfa4cuda3std6ranges3__45__cpo4dataE)
_ZN34_INTERNAL_bdebc3c3_4_k_cu_13ff4dfa4cuda3std6ranges3__45__cpo4dataE:
	.zero		1
	.type		_ZN34_INTERNAL_bdebc3c3_4_k_cu_13ff4dfa6thrust24THRUST_300001_SM_1000_NS6system3cpp3parE,@object
	.size		_ZN34_INTERNAL_bdebc3c3_4_k_cu_13ff4dfa6thrust24THRUST_300001_SM_1000_NS6system3cpp3parE,(_ZN34_INTERNAL_bdebc3c3_4_k_cu_13ff4dfa4cuda3std3__45__cpo5beginE - _ZN34_INTERNAL_bdebc3c3_4_k_cu_13ff4dfa6thrust24THRUST_300001_SM_1000_NS6system3cpp3parE)
_ZN34_INTERNAL_bdebc3c3_4_k_cu_13ff4dfa6thrust24THRUST_300001_SM_1000_NS6system3cpp3parE:
	.zero		1
	.type		_ZN34_INTERNAL_bdebc3c3_4_k_cu_13ff4dfa4cuda3std3__45__cpo5beginE,@object
	.size		_ZN34_INTERNAL_bdebc3c3_4_k_cu_13ff4dfa4cuda3std3__45__cpo5beginE,(_ZN34_INTERNAL_bdebc3c3_4_k_cu_13ff4dfa4cuda3std6ranges3__45__cpo5beginE - _ZN34_INTERNAL_bdebc3c3_4_k_cu_13ff4dfa4cuda3std3__45__cpo5beginE)
_ZN34_INTERNAL_bdebc3c3_4_k_cu_13ff4dfa4cuda3std3__45__cpo5beginE:
	.zero		1
	.type		_ZN34_INTERNAL_bdebc3c3_4_k_cu_13ff4dfa4cuda3std6ranges3__45__cpo5beginE,@object
	.size		_ZN34_INTERNAL_bdebc3c3_4_k_cu_13ff4dfa4cuda3std6ranges3__45__cpo5beginE,(_ZN34_INTERNAL_bdebc3c3_4_k_cu_13ff4dfa6thrust24THRUST_300001_SM_1000_NS6deviceE - _ZN34_INTERNAL_bdebc3c3_4_k_cu_13ff4dfa4cuda3std6ranges3__45__cpo5beginE)
_ZN34_INTERNAL_bdebc3c3_4_k_cu_13ff4dfa4cuda3std6ranges3__45__cpo5beginE:
	.zero		1
	.type		_ZN34_INTERNAL_bdebc3c3_4_k_cu_13ff4dfa6thrust24THRUST_300001_SM_1000_NS6deviceE,@object
	.size		_ZN34_INTERNAL_bdebc3c3_4_k_cu_13ff4dfa6thrust24THRUST_300001_SM_1000_NS6deviceE,(_ZN34_INTERNAL_bdebc3c3_4_k_cu_13ff4dfa4cuda3std3__47nulloptE - _ZN34_INTERNAL_bdebc3c3_4_k_cu_13ff4dfa6thrust24THRUST_300001_SM_1000_NS6deviceE)
_ZN34_INTERNAL_bdebc3c3_4_k_cu_13ff4dfa6thrust24THRUST_300001_SM_1000_NS6deviceE:
	.zero		1
	.type		_ZN34_INTERNAL_bdebc3c3_4_k_cu_13ff4dfa4cuda3std3__47nulloptE,@object
	.size		_ZN34_INTERNAL_bdebc3c3_4_k_cu_13ff4dfa4cuda3std3__47nulloptE,(_ZN34_INTERNAL_bdebc3c3_4_k_cu_13ff4dfa4cuda3std6ranges3__45__cpo8distanceE - _ZN34_INTERNAL_bdebc3c3_4_k_cu_13ff4dfa4cuda3std3__47nulloptE)
_ZN34_INTERNAL_bdebc3c3_4_k_cu_13ff4dfa4cuda3std3__47nulloptE:
	.zero		1
	.type		_ZN34_INTERNAL_bdebc3c3_4_k_cu_13ff4dfa4cuda3std6ranges3__45__cpo8distanceE,@object
	.size		_ZN34_INTERNAL_bdebc3c3_4_k_cu_13ff4dfa4cuda3std6ranges3__45__cpo8distanceE,(_ZN34_INTERNAL_bdebc3c3_4_k_cu_13ff4dfa6thrust24THRUST_300001_SM_1000_NS12placeholders2_4E - _ZN34_INTERNAL_bdebc3c3_4_k_cu_13ff4dfa4cuda3std6ranges3__45__cpo8distanceE)
_ZN34_INTERNAL_bdebc3c3_4_k_cu_13ff4dfa4cuda3std6ranges3__45__cpo8distanceE:
	.zero		1
	.type		_ZN34_INTERNAL_bdebc3c3_4_k_cu_13ff4dfa6thrust24THRUST_300001_SM_1000_NS12placeholders2_4E,@object
	.size		_ZN34_INTERNAL_bdebc3c3_4_k_cu_13ff4dfa6thrust24THRUST_300001_SM_1000_NS12placeholders2_4E,(_ZN34_INTERNAL_bdebc3c3_4_k_cu_13ff4dfa4cuda3std3__45__cpo6rbeginE - _ZN34_INTERNAL_bdebc3c3_4_k_cu_13ff4dfa6thrust24THRUST_300001_SM_1000_NS12placeholders2_4E)
_ZN34_INTERNAL_bdebc3c3_4_k_cu_13ff4dfa6thrust24THRUST_300001_SM_1000_NS12placeholders2_4E:
	.zero		1
	.type		_ZN34_INTERNAL_bdebc3c3_4_k_cu_13ff4dfa4cuda3std3__45__cpo6rbeginE,@object
	.size		_ZN34_INTERNAL_bdebc3c3_4_k_cu_13ff4dfa4cuda3std3__45__cpo6rbeginE,(_ZN34_INTERNAL_bdebc3c3_4_k_cu_13ff4dfa4cuda3std6ranges3__45__cpo7advanceE - _ZN34_INTERNAL_bdebc3c3_4_k_cu_13ff4dfa4cuda3std3__45__cpo6rbeginE)
_ZN34_INTERNAL_bdebc3c3_4_k_cu_13ff4dfa4cuda3std3__45__cpo6rbeginE:
	.zero		1
	.type		_ZN34_INTERNAL_bdebc3c3_4_k_cu_13ff4dfa4cuda3std6ranges3__45__cpo7advanceE,@object
	.size		_ZN34_INTERNAL_bdebc3c3_4_k_cu_13ff4dfa4cuda3std6ranges3__45__cpo7advanceE,(_ZN34_INTERNAL_bdebc3c3_4_k_cu_13ff4dfa6thrust24THRUST_300001_SM_1000_NS12placeholders3_10E - _ZN34_INTERNAL_bdebc3c3_4_k_cu_13ff4dfa4cuda3std6ranges3__45__cpo7advanceE)
_ZN34_INTERNAL_bdebc3c3_4_k_cu_13ff4dfa4cuda3std6ranges3__45__cpo7advanceE:
	.zero		1
	.type		_ZN34_INTERNAL_bdebc3c3_4_k_cu_13ff4dfa6thrust24THRUST_300001_SM_1000_NS12placeholders3_10E,@object
	.size		_ZN34_INTERNAL_bdebc3c3_4_k_cu_13ff4dfa6thrust24THRUST_300001_SM_1000_NS12placeholders3_10E,(_ZN34_INTERNAL_bdebc3c3_4_k_cu_13ff4dfa4cuda3std3__48in_placeE - _ZN34_INTERNAL_bdebc3c3_4_k_cu_13ff4dfa6thrust24THRUST_300001_SM_1000_NS12placeholders3_10E)
_ZN34_INTERNAL_bdebc3c3_4_k_cu_13ff4dfa6thrust24THRUST_300001_SM_1000_NS12placeholders3_10E:
	.zero		1
	.type		_ZN34_INTERNAL_bdebc3c3_4_k_cu_13ff4dfa4cuda3std3__48in_placeE,@object
	.size		_ZN34_INTERNAL_bdebc3c3_4_k_cu_13ff4dfa4cuda3std3__48in_placeE,(_ZN34_INTERNAL_bdebc3c3_4_k_cu_13ff4dfa4cuda3std6ranges3__45__cpo4sizeE - _ZN34_INTERNAL_bdebc3c3_4_k_cu_13ff4dfa4cuda3std3__48in_placeE)
_ZN34_INTERNAL_bdebc3c3_4_k_cu_13ff4dfa4cuda3std3__48in_placeE:
	.zero		1
	.type		_ZN34_INTERNAL_bdebc3c3_4_k_cu_13ff4dfa4cuda3std6ranges3__45__cpo4sizeE,@object
	.size		_ZN34_INTERNAL_bdebc3c3_4_k_cu_13ff4dfa4cuda3std6ranges3__45__cpo4sizeE,(_ZN34_INTERNAL_bdebc3c3_4_k_cu_13ff4dfa6thrust24THRUST_300001_SM_1000_NS12placeholders2_2E - _ZN34_INTERNAL_bdebc3c3_4_k_cu_13ff4dfa4cuda3std6ranges3__45__cpo4sizeE)
_ZN34_INTERNAL_bdebc3c3_4_k_cu_13ff4dfa4cuda3std6ranges3__45__cpo4sizeE:
	.zero		1
	.type		_ZN34_INTERNAL_bdebc3c3_4_k_cu_13ff4dfa6thrust24THRUST_300001_SM_1000_NS12placeholders2_2E,@object
	.size		_ZN34_INTERNAL_bdebc3c3_4_k_cu_13ff4dfa6thrust24THRUST_300001_SM_1000_NS12placeholders2_2E,(_ZN34_INTERNAL_bdebc3c3_4_k_cu_13ff4dfa4cuda3std3__45__cpo6cbeginE - _ZN34_INTERNAL_bdebc3c3_4_k_cu_13ff4dfa6thrust24THRUST_300001_SM_1000_NS12placeholders2_2E)
_ZN34_INTERNAL_bdebc3c3_4_k_cu_13ff4dfa6thrust24THRUST_300001_SM_1000_NS12placeholders2_2E:
	.zero		1
	.type		_ZN34_INTERNAL_bdebc3c3_4_k_cu_13ff4dfa4cuda3std3__45__cpo6cbeginE,@object
	.size		_ZN34_INTERNAL_bdebc3c3_4_k_cu_13ff4dfa4cuda3std3__45__cpo6cbeginE,(_ZN34_INTERNAL_bdebc3c3_4_k_cu_13ff4dfa4cuda3std6ranges3__45__cpo6cbeginE - _ZN34_INTERNAL_bdebc3c3_4_k_cu_13ff4dfa4cuda3std3__45__cpo6cbeginE)
_ZN34_INTERNAL_bdebc3c3_4_k_cu_13ff4dfa4cuda3std3__45__cpo6cbeginE:
	.zero		1
	.type		_ZN34_INTERNAL_bdebc3c3_4_k_cu_13ff4dfa4cuda3std6ranges3__45__cpo6cbeginE,@object
	.size		_ZN34_INTERNAL_bdebc3c3_4_k_cu_13ff4dfa4cuda3std6ranges3__45__cpo6cbeginE,(_ZN34_INTERNAL_bdebc3c3_4_k_cu_13ff4dfa6thrust24THRUST_300001_SM_1000_NS12placeholders2_6E - _ZN34_INTERNAL_bdebc3c3_4_k_cu_13ff4dfa4cuda3std6ranges3__45__cpo6cbeginE)
_ZN34_INTERNAL_bdebc3c3_4_k_cu_13ff4dfa4cuda3std6ranges3__45__cpo6cbeginE:
	.zero		1
	.type		_ZN34_INTERNAL_bdebc3c3_4_k_cu_13ff4dfa6thrust24THRUST_300001_SM_1000_NS12placeholders2_6E,@object
	.size		_ZN34_INTERNAL_bdebc3c3_4_k_cu_13ff4dfa6thrust24THRUST_300001_SM_1000_NS12placeholders2_6E,(_ZN34_INTERNAL_bdebc3c3_4_k_cu_13ff4dfa4cuda3std3__45__cpo7crbeginE - _ZN34_INTERNAL_bdebc3c3_4_k_cu_13ff4dfa6thrust24THRUST_300001_SM_1000_NS12placeholders2_6E)
_ZN34_INTERNAL_bdebc3c3_4_k_cu_13ff4dfa6thrust24THRUST_300001_SM_1000_NS12placeholders2_6E:
	.zero		1
	.type		_ZN34_INTERNAL_bdebc3c3_4_k_cu_13ff4dfa4cuda3std3__45__cpo7crbeginE,@object
	.size		_ZN34_INTERNAL_bdebc3c3_4_k_cu_13ff4dfa4cuda3std3__45__cpo7crbeginE,(_ZN34_INTERNAL_bdebc3c3_4_k_cu_13ff4dfa4cuda3std6ranges3__45__cpo4nextE - _ZN34_INTERNAL_bdebc3c3_4_k_cu_13ff4dfa4cuda3std3__45__cpo7crbeginE)
_ZN34_INTERNAL_bdebc3c3_4_k_cu_13ff4dfa4cuda3std3__45__cpo7crbeginE:
	.zero		1
	.type		_ZN34_INTERNAL_bdebc3c3_4_k_cu_13ff4dfa4cuda3std6ranges3__45__cpo4nextE,@object
	.size		_ZN34_INTERNAL_bdebc3c3_4_k_cu_13ff4dfa4cuda3std6ranges3__45__cpo4nextE,(_ZN34_INTERNAL_bdebc3c3_4_k_cu_13ff4dfa4cuda3std6ranges3__45__cpo4swapE - _ZN34_INTERNAL_bdebc3c3_4_k_cu_13ff4dfa4cuda3std6ranges3__45__cpo4nextE)
_ZN34_INTERNAL_bdebc3c3_4_k_cu_13ff4dfa4cuda3std6ranges3__45__cpo4nextE:
	.zero		1
	.type		_ZN34_INTERNAL_bdebc3c3_4_k_cu_13ff4dfa4cuda3std6ranges3__45__cpo4swapE,@object
	.size		_ZN34_INTERNAL_bdebc3c3_4_k_cu_13ff4dfa4cuda3std6ranges3__45__cpo4swapE,(_ZN34_INTERNAL_bdebc3c3_4_k_cu_13ff4dfa6thrust24THRUST_300001_SM_1000_NS8cuda_cub10par_nosyncE - _ZN34_INTERNAL_bdebc3c3_4_k_cu_13ff4dfa4cuda3std6ranges3__45__cpo4swapE)
_ZN34_INTERNAL_bdebc3c3_4_k_cu_13ff4dfa4cuda3std6ranges3__45__cpo4swapE:
	.zero		1
	.type		_ZN34_INTERNAL_bdebc3c3_4_k_cu_13ff4dfa6thrust24THRUST_300001_SM_1000_NS8cuda_cub10par_nosyncE,@object
	.size		_ZN34_INTERNAL_bdebc3c3_4_k_cu_13ff4dfa6thrust24THRUST_300001_SM_1000_NS8cuda_cub10par_nosyncE,(_ZN34_INTERNAL_bdebc3c3_4_k_cu_13ff4dfa6thrust24THRUST_300001_SM_1000_NS3seqE - _ZN34_INTERNAL_bdebc3c3_4_k_cu_13ff4dfa6thrust24THRUST_300001_SM_1000_NS8cuda_cub10par_nosyncE)
_ZN34_INTERNAL_bdebc3c3_4_k_cu_13ff4dfa6thrust24THRUST_300001_SM_1000_NS8cuda_cub10par_nosyncE:
	.zero		1
	.type		_ZN34_INTERNAL_bdebc3c3_4_k_cu_13ff4dfa6thrust24THRUST_300001_SM_1000_NS3seqE,@object
	.size		_ZN34_INTERNAL_bdebc3c3_4_k_cu_13ff4dfa6thrust24THRUST_300001_SM_1000_NS3seqE,(_ZN34_INTERNAL_bdebc3c3_4_k_cu_13ff4dfa4cuda3std3__420unreachable_sentinelE - _ZN34_INTERNAL_bdebc3c3_4_k_cu_13ff4dfa6thrust24THRUST_300001_SM_1000_NS3seqE)
_ZN34_INTERNAL_bdebc3c3_4_k_cu_13ff4dfa6thrust24THRUST_300001_SM_1000_NS3seqE:
	.zero		1
	.type		_ZN34_INTERNAL_bdebc3c3_4_k_cu_13ff4dfa4cuda3std3__420unreachable_sentinelE,@object
	.size		_ZN34_INTERNAL_bdebc3c3_4_k_cu_13ff4dfa4cuda3std3__420unreachable_sentinelE,(_ZN34_INTERNAL_bdebc3c3_4_k_cu_13ff4dfa4cuda3std6ranges3__45__cpo5ssizeE - _ZN34_INTERNAL_bdebc3c3_4_k_cu_13ff4dfa4cuda3std3__420unreachable_sentinelE)
_ZN34_INTERNAL_bdebc3c3_4_k_cu_13ff4dfa4cuda3std3__420unreachable_sentinelE:
	.zero		1
	.type		_ZN34_INTERNAL_bdebc3c3_4_k_cu_13ff4dfa4cuda3std6ranges3__45__cpo5ssizeE,@object
	.size		_ZN34_INTERNAL_bdebc3c3_4_k_cu_13ff4dfa4cuda3std6ranges3__45__cpo5ssizeE,(_ZN34_INTERNAL_bdebc3c3_4_k_cu_13ff4dfa6thrust24THRUST_300001_SM_1000_NS12placeholders2_3E - _ZN34_INTERNAL_bdebc3c3_4_k_cu_13ff4dfa4cuda3std6ranges3__45__cpo5ssizeE)
_ZN34_INTERNAL_bdebc3c3_4_k_cu_13ff4dfa4cuda3std6ranges3__45__cpo5ssizeE:
	.zero		1
	.type		_ZN34_INTERNAL_bdebc3c3_4_k_cu_13ff4dfa6thrust24THRUST_300001_SM_1000_NS12placeholders2_3E,@object
	.size		_ZN34_INTERNAL_bdebc3c3_4_k_cu_13ff4dfa6thrust24THRUST_300001_SM_1000_NS12placeholders2_3E,(_ZN34_INTERNAL_bdebc3c3_4_k_cu_13ff4dfa4cuda3std3__45__cpo4cendE - _ZN34_INTERNAL_bdebc3c3_4_k_cu_13ff4dfa6thrust24THRUST_300001_SM_1000_NS12placeholders2_3E)
_ZN34_INTERNAL_bdebc3c3_4_k_cu_13ff4dfa6thrust24THRUST_300001_SM_1000_NS12placeholders2_3E:
	.zero		1
	.type		_ZN34_INTERNAL_bdebc3c3_4_k_cu_13ff4dfa4cuda3std3__45__cpo4cendE,@object
	.size		_ZN34_INTERNAL_bdebc3c3_4_k_cu_13ff4dfa4cuda3std3__45__cpo4cendE,(_ZN34_INTERNAL_bdebc3c3_4_k_cu_13ff4dfa4cuda3std6ranges3__45__cpo4cendE - _ZN34_INTERNAL_bdebc3c3_4_k_cu_13ff4dfa4cuda3std3__45__cpo4cendE)
_ZN34_INTERNAL_bdebc3c3_4_k_cu_13ff4dfa4cuda3std3__45__cpo4cendE:
	.zero		1
	.type		_ZN34_INTERNAL_bdebc3c3_4_k_cu_13ff4dfa4cuda3std6ranges3__45__cpo4cendE,@object
	.size		_ZN34_INTERNAL_bdebc3c3_4_k_cu_13ff4dfa4cuda3std6ranges3__45__cpo4cendE,(_ZN34_INTERNAL_bdebc3c3_4_k_cu_13ff4dfa6thrust24THRUST_300001_SM_1000_NS12placeholders2_7E - _ZN34_INTERNAL_bdebc3c3_4_k_cu_13ff4dfa4cuda3std6ranges3__45__cpo4cendE)
_ZN34_INTERNAL_bdebc3c3_4_k_cu_13ff4dfa4cuda3std6ranges3__45__cpo4cendE:
	.zero		1
	.type		_ZN34_INTERNAL_bdebc3c3_4_k_cu_13ff4dfa6thrust24THRUST_300001_SM_1000_NS12placeholders2_7E,@object
	.size		_ZN34_INTERNAL_bdebc3c3_4_k_cu_13ff4dfa6thrust24THRUST_300001_SM_1000_NS12placeholders2_7E,(_ZN34_INTERNAL_bdebc3c3_4_k_cu_13ff4dfa4cuda3std3__45__cpo5crendE - _ZN34_INTERNAL_bdebc3c3_4_k_cu_13ff4dfa6thrust24THRUST_300001_SM_1000_NS12placeholders2_7E)
_ZN34_INTERNAL_bdebc3c3_4_k_cu_13ff4dfa6thrust24THRUST_300001_SM_1000_NS12placeholders2_7E:
	.zero		1
	.type		_ZN34_INTERNAL_bdebc3c3_4_k_cu_13ff4dfa4cuda3std3__45__cpo5crendE,@object
	.size		_ZN34_INTERNAL_bdebc3c3_4_k_cu_13ff4dfa4cuda3std3__45__cpo5crendE,(_ZN34_INTERNAL_bdebc3c3_4_k_cu_13ff4dfa4cuda3std6ranges3__45__cpo4prevE - _ZN34_INTERNAL_bdebc3c3_4_k_cu_13ff4dfa4cuda3std3__45__cpo5crendE)
_ZN34_INTERNAL_bdebc3c3_4_k_cu_13ff4dfa4cuda3std3__45__cpo5crendE:
	.zero		1
	.type		_ZN34_INTERNAL_bdebc3c3_4_k_cu_13ff4dfa4cuda3std6ranges3__45__cpo4prevE,@object
	.size		_ZN34_INTERNAL_bdebc3c3_4_k_cu_13ff4dfa4cuda3std6ranges3__45__cpo4prevE,(_ZN34_INTERNAL_bdebc3c3_4_k_cu_13ff4dfa4cuda3std6ranges3__45__cpo9iter_moveE - _ZN34_INTERNAL_bdebc3c3_4_k_cu_13ff4dfa4cuda3std6ranges3__45__cpo4prevE)
_ZN34_INTERNAL_bdebc3c3_4_k_cu_13ff4dfa4cuda3std6ranges3__45__cpo4prevE:
	.zero		1
	.type		_ZN34_INTERNAL_bdebc3c3_4_k_cu_13ff4dfa4cuda3std6ranges3__45__cpo9iter_moveE,@object
	.size		_ZN34_INTERNAL_bdebc3c3_4_k_cu_13ff4dfa4cuda3std6ranges3__45__cpo9iter_moveE,(_ZN34_INTERNAL_bdebc3c3_4_k_cu_13ff4dfa6thrust24THRUST_300001_SM_1000_NS6system6detail10sequential3seqE - _ZN34_INTERNAL_bdebc3c3_4_k_cu_13ff4dfa4cuda3std6ranges3__45__cpo9iter_moveE)
_ZN34_INTERNAL_bdebc3c3_4_k_cu_13ff4dfa4cuda3std6ranges3__45__cpo9iter_moveE:
	.zero		1
	.type		_ZN34_INTERNAL_bdebc3c3_4_k_cu_13ff4dfa6thrust24THRUST_300001_SM_1000_NS6system6detail10sequential3seqE,@object
	.size		_ZN34_INTERNAL_bdebc3c3_4_k_cu_13ff4dfa6thrust24THRUST_300001_SM_1000_NS6system6detail10sequential3seqE,(_ZN34_INTERNAL_bdebc3c3_4_k_cu_13ff4dfa6thrust24THRUST_300001_SM_1000_NS12placeholders2_9E - _ZN34_INTERNAL_bdebc3c3_4_k_cu_13ff4dfa6thrust24THRUST_300001_SM_1000_NS6system6detail10sequential3seqE)
_ZN34_INTERNAL_bdebc3c3_4_k_cu_13ff4dfa6thrust24THRUST_300001_SM_1000_NS6system6detail10sequential3seqE:
	.zero		1
	.type		_ZN34_INTERNAL_bdebc3c3_4_k_cu_13ff4dfa6thrust24THRUST_300001_SM_1000_NS12placeholders2_9E,@object
	.size		_ZN34_INTERNAL_bdebc3c3_4_k_cu_13ff4dfa6thrust24THRUST_300001_SM_1000_NS12placeholders2_9E,(_ZN34_INTERNAL_bdebc3c3_4_k_cu_13ff4dfa4cuda3std3__419piecewise_constructE - _ZN34_INTERNAL_bdebc3c3_4_k_cu_13ff4dfa6thrust24THRUST_300001_SM_1000_NS12placeholders2_9E)
_ZN34_INTERNAL_bdebc3c3_4_k_cu_13ff4dfa6thrust24THRUST_300001_SM_1000_NS12placeholders2_9E:
	.zero		1
	.type		_ZN34_INTERNAL_bdebc3c3_4_k_cu_13ff4dfa4cuda3std3__419piecewise_constructE,@object
	.size		_ZN34_INTERNAL_bdebc3c3_4_k_cu_13ff4dfa4cuda3std3__419piecewise_constructE,(_ZN34_INTERNAL_bdebc3c3_4_k_cu_13ff4dfa4cuda3std6ranges3__45__cpo5cdataE - _ZN34_INTERNAL_bdebc3c3_4_k_cu_13ff4dfa4cuda3std3__419piecewise_constructE)
_ZN34_INTERNAL_bdebc3c3_4_k_cu_13ff4dfa4cuda3std3__419piecewise_constructE:
	.zero		1
	.type		_ZN34_INTERNAL_bdebc3c3_4_k_cu_13ff4dfa4cuda3std6ranges3__45__cpo5cdataE,@object
	.size		_ZN34_INTERNAL_bdebc3c3_4_k_cu_13ff4dfa4cuda3std6ranges3__45__cpo5cdataE,(_ZN34_INTERNAL_bdebc3c3_4_k_cu_13ff4dfa6thrust24THRUST_300001_SM_1000_NS12placeholders2_1E - _ZN34_INTERNAL_bdebc3c3_4_k_cu_13ff4dfa4cuda3std6ranges3__45__cpo5cdataE)
_ZN34_INTERNAL_bdebc3c3_4_k_cu_13ff4dfa4cuda3std6ranges3__45__cpo5cdataE:
	.zero		1
	.type		_ZN34_INTERNAL_bdebc3c3_4_k_cu_13ff4dfa6thrust24THRUST_300001_SM_1000_NS12placeholders2_1E,@object
	.size		_ZN34_INTERNAL_bdebc3c3_4_k_cu_13ff4dfa6thrust24THRUST_300001_SM_1000_NS12placeholders2_1E,(_ZN34_INTERNAL_bdebc3c3_4_k_cu_13ff4dfa4cuda3std3__45__cpo3endE - _ZN34_INTERNAL_bdebc3c3_4_k_cu_13ff4dfa6thrust24THRUST_300001_SM_1000_NS12placeholders2_1E)
_ZN34_INTERNAL_bdebc3c3_4_k_cu_13ff4dfa6thrust24THRUST_300001_SM_1000_NS12placeholders2_1E:
	.zero		1
	.type		_ZN34_INTERNAL_bdebc3c3_4_k_cu_13ff4dfa4cuda3std3__45__cpo3endE,@object
	.size		_ZN34_INTERNAL_bdebc3c3_4_k_cu_13ff4dfa4cuda3std3__45__cpo3endE,(_ZN34_INTERNAL_bdebc3c3_4_k_cu_13ff4dfa4cuda3std6ranges3__45__cpo3endE - _ZN34_INTERNAL_bdebc3c3_4_k_cu_13ff4dfa4cuda3std3__45__cpo3endE)
_ZN34_INTERNAL_bdebc3c3_4_k_cu_13ff4dfa4cuda3std3__45__cpo3endE:
	.zero		1
	.type		_ZN34_INTERNAL_bdebc3c3_4_k_cu_13ff4dfa4cuda3std6ranges3__45__cpo3endE,@object
	.size		_ZN34_INTERNAL_bdebc3c3_4_k_cu_13ff4dfa4cuda3std6ranges3__45__cpo3endE,(_ZN34_INTERNAL_bdebc3c3_4_k_cu_13ff4dfa6thrust24THRUST_300001_SM_1000_NS12placeholders2_5E - _ZN34_INTERNAL_bdebc3c3_4_k_cu_13ff4dfa4cuda3std6ranges3__45__cpo3endE)
_ZN34_INTERNAL_bdebc3c3_4_k_cu_13ff4dfa4cuda3std6ranges3__45__cpo3endE:
	.zero		1
	.type		_ZN34_INTERNAL_bdebc3c3_4_k_cu_13ff4dfa6thrust24THRUST_300001_SM_1000_NS12placeholders2_5E,@object
	.size		_ZN34_INTERNAL_bdebc3c3_4_k_cu_13ff4dfa6thrust24THRUST_300001_SM_1000_NS12placeholders2_5E,(_ZN34_INTERNAL_bdebc3c3_4_k_cu_13ff4dfa4cuda3std3__45__cpo4rendE - _ZN34_INTERNAL_bdebc3c3_4_k_cu_13ff4dfa6thrust24THRUST_300001_SM_1000_NS12placeholders2_5E)
_ZN34_INTERNAL_bdebc3c3_4_k_cu_13ff4dfa6thrust24THRUST_300001_SM_1000_NS12placeholders2_5E:
	.zero		1
	.type		_ZN34_INTERNAL_bdebc3c3_4_k_cu_13ff4dfa4cuda3std3__45__cpo4rendE,@object
	.size		_ZN34_INTERNAL_bdebc3c3_4_k_cu_13ff4dfa4cuda3std3__45__cpo4rendE,(_ZN34_INTERNAL_bdebc3c3_4_k_cu_13ff4dfa4cuda3std6ranges3__45__cpo9iter_swapE - _ZN34_INTERNAL_bdebc3c3_4_k_cu_13ff4dfa4cuda3std3__45__cpo4rendE)
_ZN34_INTERNAL_bdebc3c3_4_k_cu_13ff4dfa4cuda3std3__45__cpo4rendE:
	.zero		1
	.type		_ZN34_INTERNAL_bdebc3c3_4_k_cu_13ff4dfa4cuda3std6ranges3__45__cpo9iter_swapE,@object
	.size		_ZN34_INTERNAL_bdebc3c3_4_k_cu_13ff4dfa4cuda3std6ranges3__45__cpo9iter_swapE,(_ZN34_INTERNAL_bdebc3c3_4_k_cu_13ff4dfa4cuda3std3__48unexpectE - _ZN34_INTERNAL_bdebc3c3_4_k_cu_13ff4dfa4cuda3std6ranges3__45__cpo9iter_swapE)
_ZN34_INTERNAL_bdebc3c3_4_k_cu_13ff4dfa4cuda3std6ranges3__45__cpo9iter_swapE:
	.zero		1
	.type		_ZN34_INTERNAL_bdebc3c3_4_k_cu_13ff4dfa4cuda3std3__48unexpectE,@object
	.size		_ZN34_INTERNAL_bdebc3c3_4_k_cu_13ff4dfa4cuda3std3__48unexpectE,(_ZN34_INTERNAL_bdebc3c3_4_k_cu_13ff4dfa6thrust24THRUST_300001_SM_1000_NS8cuda_cub3parE - _ZN34_INTERNAL_bdebc3c3_4_k_cu_13ff4dfa4cuda3std3__48unexpectE)
_ZN34_INTERNAL_bdebc3c3_4_k_cu_13ff4dfa4cuda3std3__48unexpectE:
	.zero		1
	.type		_ZN34_INTERNAL_bdebc3c3_4_k_cu_13ff4dfa6thrust24THRUST_300001_SM_1000_NS8cuda_cub3parE,@object
	.size		_ZN34_INTERNAL_bdebc3c3_4_k_cu_13ff4dfa6thrust24THRUST_300001_SM_1000_NS8cuda_cub3parE,(.L_29 - _ZN34_INTERNAL_bdebc3c3_4_k_cu_13ff4dfa6thrust24THRUST_300001_SM_1000_NS8cuda_cub3parE)
_ZN34_INTERNAL_bdebc3c3_4_k_cu_13ff4dfa6thrust24THRUST_300001_SM_1000_NS8cuda_cub3parE:
	.zero		1
.L_29:


//--------------------- .nv.shared._Z15nearest_shelterPKxPKiS2_S2_PxPiS4_ii --------------------------
	.section	.nv.shared._Z15nearest_shelterPKxPKiS2_S2_PxPiS4_ii,"aw",@nobits
	.sectionflags	@""
	.align	8
.nv.shared._Z15nearest_shelterPKxPKiS2_S2_PxPiS4_ii:
	.zero		1036


//--------------------- .nv.shared._Z12nearest_cityPxPKiS1_S1_S_PiS2_S2_iii --------------------------
	.section	.nv.shared._Z12nearest_cityPxPKiS1_S1_S_PiS2_S2_iii,"aw",@nobits
	.sectionflags	@""
	.align	8
.nv.shared._Z12nearest_cityPxPKiS1_S1_S_PiS2_S2_iii:
	.zero		1036


//--------------------- .nv.constant0._ZN3cub18CUB_300001_SM_10006detail11EmptyKernelIvEEvv --------------------------
	.section	.nv.constant0._ZN3cub18CUB_300001_SM_10006detail11EmptyKernelIvEEvv,"a",@progbits
	.sectionflags	@""
	.align	4
.nv.constant0._ZN3cub18CUB_300001_SM_10006detail11EmptyKernelIvEEvv:
	.zero		896


//--------------------- .nv.constant0._Z16path_concatenatePxS_S_S_x --------------------------
	.section	.nv.constant0._Z16path_concatenatePxS_S_S_x,"a",@progbits
	.sectionflags	@""
	.align	4
.nv.constant0._Z16path_concatenatePxS_S_S_x:
	.zero		936


//--------------------- .nv.constant0._Z13path_l_kernelPxS_S_ --------------------------
	.section	.nv.constant0._Z13path_l_kernelPxS_S_,"a",@progbits
	.sectionflags	@""
	.align	4
.nv.constant0._Z13path_l_kernelPxS_S_:
	.zero		920


//--------------------- .nv.constant0._Z24reconstruct_paths_kernelPKiPKxPxS3_ii --------------------------
	.section	.nv.constant0._Z24reconstruct_paths_kernelPKiPKxPxS3_ii,"a",@progbits
	.sectionflags	@""
	.align	4
.nv.constant0._Z24reconstruct_paths_kernelPKiPKxPxS3_ii:
	.zero		936


//--------------------- .nv.constant0._Z11relax_edgesPiiPxS_PbS_i --------------------------
	.section	.nv.constant0._Z11relax_edgesPiiPxS_PbS_i,"a",@progbits
	.sectionflags	@""
	.align	4
.nv.constant0._Z11relax_edgesPiiPxS_PbS_i:
	.zero		948


//--------------------- .nv.constant0._Z5checkPxS_iS_ --------------------------
	.section	.nv.constant0._Z5checkPxS_iS_,"a",@progbits
	.sectionflags	@""
	.align	4
.nv.constant0._Z5checkPxS_iS_:
	.zero		928


//--------------------- .nv.constant0._Z10init_dropsPxS_ --------------------------
	.section	.nv.constant0._Z10init_dropsPxS_,"a",@progbits
	.sectionflags	@""
	.align	4
.nv.constant0._Z10init_dropsPxS_:
	.zero		912


//--------------------- .nv.constant0._Z16final_processingPxS_ --------------------------
	.section	.nv.constant0._Z16final_processingPxS_,"a",@progbits
	.sectionflags	@""
	.align	4
.nv.constant0._Z16final_processingPxS_:
	.zero		912


//--------------------- .nv.constant0._Z13check_if_fullPiPxS_ix --------------------------
	.section	.nv.constant0._Z13check_if_fullPiPxS_ix,"a",@progbits
	.sectionflags	@""
	.align	4
.nv.constant0._Z13check_if_fullPiPxS_ix:
	.zero		936


//--------------------- .nv.constant0._Z5allocPiPxiiiS0_S0_S0_S_S_S_ --------------------------
	.section	.nv.constant0._Z5allocPiPxiiiS0_S0_S0_S_S_S_,"a",@progbits
	.sectionflags	@""
	.align	4
.nv.constant0._Z5allocPiPxiiiS0_S0_S0_S_S_S_:
	.zero		976


//--------------------- .nv.constant0._Z12shift_citiesPKxPKiPxPiS4_S4_iii --------------------------
	.section	.nv.constant0._Z12shift_citiesPKxPKiPxPiS4_S4_iii,"a",@progbits
	.sectionflags	@""
	.align	4
.nv.constant0._Z12shift_citiesPKxPKiPxPiS4_S4_iii:
	.zero		956


//--------------------- .nv.constant0._Z15nearest_shelterPKxPKiS2_S2_PxPiS4_ii --------------------------
	.section	.nv.constant0._Z15nearest_shelterPKxPKiS2_S2_PxPiS4_ii,"a",@progbits
	.sectionflags	@""
	.align	4
.nv.constant0._Z15nearest_shelterPKxPKiS2_S2_PxPiS4_ii:
	.zero		960


//--------------------- .nv.constant0._Z12nearest_cityPxPKiS1_S1_S_PiS2_S2_iii --------------------------
	.section	.nv.constant0._Z12nearest_cityPxPKiS1_S1_S_PiS2_S2_iii,"a",@progbits
	.sectionflags	@""
	.align	4
.nv.constant0._Z12nearest_cityPxPKiS1_S1_S_PiS2_S2_iii:
	.zero		972


//--------------------- .nv.constant0._Z6printlPxii --------------------------
	.section	.nv.constant0._Z6printlPxii,"a",@progbits
	.sectionflags	@""
	.align	4
.nv.constant0._Z6printlPxii:
	.zero		912


//--------------------- .nv.constant0._Z5printPiii --------------------------
	.section	.nv.constant0._Z5printPiii,"a",@progbits
	.sectionflags	@""
	.align	4
.nv.constant0._Z5printPiii:
	.zero		912


//--------------------- SYMBOLS --------------------------

	.type		.nv.reservedSmem.offset0,@object
	.size		.nv.reservedSmem.offset0,0x4
	.type		.nv.reservedSmem.cap,@object
	.size		.nv.reservedSmem.cap,0x4
	.type		malloc,@function
	.type		vprintf,@function
